// auto-generated by cutlass_sweep.gemm — config: {"arch": "sm_90", "cluster_m": 4, "cluster_n": 1, "dtype": "tf32", "dtype_b": "tf32", "layout": "nt", "stages": 0, "tile_k": 64, "tile_m": 128, "tile_n": 64}
#include "cutlass/cutlass.h"
#include "cutlass/gemm/collective/collective_builder.hpp"
#include "cutlass/gemm/device/gemm_universal_adapter.h"
#include "cutlass/gemm/kernel/gemm_universal.hpp"
#include "cutlass/epilogue/collective/collective_builder.hpp"

using ElemA = cutlass::tfloat32_t;
using ElemB = cutlass::tfloat32_t;
using ElemCD = cutlass::tfloat32_t;
using Acc  = float;
using TileShape    = cute::Shape<cute::_128, cute::_64, cute::_64>;
using ClusterShape = cute::Shape<cute::_4, cute::_1, cute::_1>;

using CollectiveEpilogue = typename cutlass::epilogue::collective::CollectiveBuilder<
    cutlass::arch::Sm90, cutlass::arch::OpClassTensorOp,
    TileShape, ClusterShape,
    cutlass::epilogue::collective::EpilogueTileAuto,
    Acc, Acc,
    ElemCD, cutlass::layout::RowMajor, 128 / cutlass::sizeof_bits<ElemCD>::value,
    ElemCD, cutlass::layout::RowMajor, 128 / cutlass::sizeof_bits<ElemCD>::value,
    cutlass::epilogue::collective::EpilogueScheduleAuto
  >::CollectiveOp;

using CollectiveMainloop = typename cutlass::gemm::collective::CollectiveBuilder<
    cutlass::arch::Sm90, cutlass::arch::OpClassTensorOp,
    ElemA, cutlass::layout::RowMajor, 128 / cutlass::sizeof_bits<ElemA>::value,
    ElemB, cutlass::layout::ColumnMajor, 128 / cutlass::sizeof_bits<ElemB>::value,
    Acc,
    TileShape, ClusterShape,
    cutlass::gemm::collective::StageCountAutoCarveout<static_cast<int>(sizeof(typename CollectiveEpilogue::SharedStorage))>,
    cutlass::gemm::collective::KernelScheduleAuto
  >::CollectiveOp;

using GemmKernel = cutlass::gemm::kernel::GemmUniversal<
    cute::Shape<int,int,int,int>,
    CollectiveMainloop,
    CollectiveEpilogue
>;
using Gemm = cutlass::gemm::device::GemmUniversalAdapter<GemmKernel>;

// Force the device kernel symbol into the cubin without needing a host main.
auto* _anchor = &cutlass::device_kernel<GemmKernel>;


// ===== COMPILED SASS (sm_90a) =====

	.target	sm_90a

	.elftype	@"ET_EXEC"


//--------------------- .note.nv.tkinfo           --------------------------
	.section	.note.nv.tkinfo,"",@"SHT_NOTE"
	.sectionflags	@"SHF_NOTE_NV_TKINFO"
	.tkinfo
        /*0018*/ 	.word	0x00000002
        /*0030*/ 	.string	""
        /*0030*/ 	.string	"ptxas"
        /*0030*/ 	.string	"Cuda compilation tools, release 13.0, V13.0.88"
        /*0030*/ 	.string	"Build cuda_13.0.r13.0/compiler.36424714_0"
        /*0030*/ 	.string	"-arch sm_90a -m 64 "



//--------------------- .note.nv.cuinfo           --------------------------
	.section	.note.nv.cuinfo,"",@"SHT_NOTE"
	.sectionflags	@"SHF_NOTE_NV_CUINFO"
        /*0018*/ 	.short	0x0002
        /*001a*/ 	.short	0x005a
        /*001c*/ 	.short	0x0082
	.zero		2


//--------------------- .nv.info                  --------------------------
	.section	.nv.info,"",@"SHT_CUDA_INFO"
	.align	4


	//----- nvinfo : EIATTR_REGCOUNT
	.align		4
        /*0000*/ 	.byte	0x04, 0x2f
        /*0002*/ 	.short	(.L_15 - .L_14)
	.align		4
.L_14:
        /*0004*/ 	.word	index@(_ZN7cutlass13device_kernelINS_4gemm6kernel13GemmUniversalIN4cute5tupleIJiiiiEEENS1_10collective13CollectiveMmaINS1_34MainloopSm90TmaGmmaWarpSpecializedILi4ENS5_IJNS4_1CILi4EEENSA_ILi1EEESC_EEENS1_35KernelTmaWarpSpecializedCooperativeEEENS5_IJNSA_ILi128EEENSA_ILi64EEESH_EEENS_10tfloat32_tENS5_IJlSC_lEEESJ_SK_NS4_8TiledMMAINS4_8MMA_AtomIJNS4_4SM904GMMA29MMA_64x64x8_F32TF32TF32_SS_TNILNSO_7ScaleInE1ELSQ_1EEEEEENS4_6LayoutINS5_IJNSA_ILi2EEESC_SC_EEENS5_IJSC_NSA_ILi0EEESW_EEEEENS5_IJNS4_10UnderscoreESZ_SZ_EEEEENS4_13SM90_TMA_LOADENS4_14ComposedLayoutINS4_7SwizzleILi3ELi4ELi3EEENS4_18smem_ptr_flag_bitsILi32EEENST_INS5_IJNSA_ILi8EEENSA_ILi32EEEEEENS5_IJS19_SC_EEEEEEEvNS4_8identityENS4_23SM90_TMA_LOAD_MULTICASTES1D_vS1E_EENS_8epilogue10collective6detail29Sm90TmaWarpSpecializedAdapterINS1I_15DefaultEpilogueISJ_SK_SK_NS1H_6thread17LinearCombinationISJ_Li1EffLNS1M_9ScaleType4KindE0ELNS_15FloatRoundStyleE2ESJ_EENS1_15EpilogueDefaultEEEEEvvEEEEvNT_6ParamsE)
        /*0008*/ 	.word	0x000000a8


	//----- nvinfo : EIATTR_FRAME_SIZE
	.align		4
.L_15:
        /*000c*/ 	.byte	0x04, 0x11
        /*000e*/ 	.short	(.L_17 - .L_16)
	.align		4
.L_16:
        /*0010*/ 	.word	index@(_ZN7cutlass13device_kernelINS_4gemm6kernel13GemmUniversalIN4cute5tupleIJiiiiEEENS1_10collective13CollectiveMmaINS1_34MainloopSm90TmaGmmaWarpSpecializedILi4ENS5_IJNS4_1CILi4EEENSA_ILi1EEESC_EEENS1_35KernelTmaWarpSpecializedCooperativeEEENS5_IJNSA_ILi128EEENSA_ILi64EEESH_EEENS_10tfloat32_tENS5_IJlSC_lEEESJ_SK_NS4_8TiledMMAINS4_8MMA_AtomIJNS4_4SM904GMMA29MMA_64x64x8_F32TF32TF32_SS_TNILNSO_7ScaleInE1ELSQ_1EEEEEENS4_6LayoutINS5_IJNSA_ILi2EEESC_SC_EEENS5_IJSC_NSA_ILi0EEESW_EEEEENS5_IJNS4_10UnderscoreESZ_SZ_EEEEENS4_13SM90_TMA_LOADENS4_14ComposedLayoutINS4_7SwizzleILi3ELi4ELi3EEENS4_18smem_ptr_flag_bitsILi32EEENST_INS5_IJNSA_ILi8EEENSA_ILi32EEEEEENS5_IJS19_SC_EEEEEEEvNS4_8identityENS4_23SM90_TMA_LOAD_MULTICASTES1D_vS1E_EENS_8epilogue10collective6detail29Sm90TmaWarpSpecializedAdapterINS1I_15DefaultEpilogueISJ_SK_SK_NS1H_6thread17LinearCombinationISJ_Li1EffLNS1M_9ScaleType4KindE0ELNS_15FloatRoundStyleE2ESJ_EENS1_15EpilogueDefaultEEEEEvvEEEEvNT_6ParamsE)
        /*0014*/ 	.word	0x00000000


	//----- nvinfo : EIATTR_MIN_STACK_SIZE
	.align		4
.L_17:
        /*0018*/ 	.byte	0x04, 0x12
        /*001a*/ 	.short	(.L_19 - .L_18)
	.align		4
.L_18:
        /*001c*/ 	.word	index@(_ZN7cutlass13device_kernelINS_4gemm6kernel13GemmUniversalIN4cute5tupleIJiiiiEEENS1_10collective13CollectiveMmaINS1_34MainloopSm90TmaGmmaWarpSpecializedILi4ENS5_IJNS4_1CILi4EEENSA_ILi1EEESC_EEENS1_35KernelTmaWarpSpecializedCooperativeEEENS5_IJNSA_ILi128EEENSA_ILi64EEESH_EEENS_10tfloat32_tENS5_IJlSC_lEEESJ_SK_NS4_8TiledMMAINS4_8MMA_AtomIJNS4_4SM904GMMA29MMA_64x64x8_F32TF32TF32_SS_TNILNSO_7ScaleInE1ELSQ_1EEEEEENS4_6LayoutINS5_IJNSA_ILi2EEESC_SC_EEENS5_IJSC_NSA_ILi0EEESW_EEEEENS5_IJNS4_10UnderscoreESZ_SZ_EEEEENS4_13SM90_TMA_LOADENS4_14ComposedLayoutINS4_7SwizzleILi3ELi4ELi3EEENS4_18smem_ptr_flag_bitsILi32EEENST_INS5_IJNSA_ILi8EEENSA_ILi32EEEEEENS5_IJS19_SC_EEEEEEEvNS4_8identityENS4_23SM90_TMA_LOAD_MULTICASTES1D_vS1E_EENS_8epilogue10collective6detail29Sm90TmaWarpSpecializedAdapterINS1I_15DefaultEpilogueISJ_SK_SK_NS1H_6thread17LinearCombinationISJ_Li1EffLNS1M_9ScaleType4KindE0ELNS_15FloatRoundStyleE2ESJ_EENS1_15EpilogueDefaultEEEEEvvEEEEvNT_6ParamsE)
        /*0020*/ 	.word	0x00000000
.L_19:


//--------------------- .nv.compat                --------------------------
	.section	.nv.compat,"",@"SHT_CUDA_COMPAT_INFO"
	.align	4
        /*0000*/ 	.byte	0x02, 0x09, 0x01, 0x00, 0x02, 0x02, 0x04, 0x00, 0x02, 0x05, 0x05, 0x00, 0x03, 0x07, 0x01, 0x01
        /*0010*/ 	.byte	0x02, 0x03, 0x01, 0x00, 0x02, 0x06, 0x01, 0x00, 0x04, 0x0b, 0x08, 0x00, 0x00, 0x00, 0x00, 0x00
        /*0020*/ 	.byte	0x00, 0x00, 0x00, 0x00


//--------------------- .nv.info._ZN7cutlass13device_kernelINS_4gemm6kernel13GemmUniversalIN4cute5tupleIJiiiiEEENS1_10collective13CollectiveMmaINS1_34MainloopSm90TmaGmmaWarpSpecializedILi4ENS5_IJNS4_1CILi4EEENSA_ILi1EEESC_EEENS1_35KernelTmaWarpSpecializedCooperativeEEENS5_IJNSA_ILi128EEENSA_ILi64EEESH_EEENS_10tfloat32_tENS5_IJlSC_lEEESJ_SK_NS4_8TiledMMAINS4_8MMA_AtomIJNS4_4SM904GMMA29MMA_64x64x8_F32TF32TF32_SS_TNILNSO_7ScaleInE1ELSQ_1EEEEEENS4_6LayoutINS5_IJNSA_ILi2EEESC_SC_EEENS5_IJSC_NSA_ILi0EEESW_EEEEENS5_IJNS4_10UnderscoreESZ_SZ_EEEEENS4_13SM90_TMA_LOADENS4_14ComposedLayoutINS4_7SwizzleILi3ELi4ELi3EEENS4_18smem_ptr_flag_bitsILi32EEENST_INS5_IJNSA_ILi8EEENSA_ILi32EEEEEENS5_IJS19_SC_EEEEEEEvNS4_8identityENS4_23SM90_TMA_LOAD_MULTICASTES1D_vS1E_EENS_8epilogue10collective6detail29Sm90TmaWarpSpecializedAdapterINS1I_15DefaultEpilogueISJ_SK_SK_NS1H_6thread17LinearCombinationISJ_Li1EffLNS1M_9ScaleType4KindE0ELNS_15FloatRoundStyleE2ESJ_EENS1_15EpilogueDefaultEEEEEvvEEEEvNT_6ParamsE --------------------------
	.section	.nv.info._ZN7cutlass13device_kernelINS_4gemm6kernel13GemmUniversalIN4cute5tupleIJiiiiEEENS1_10collective13CollectiveMmaINS1_34MainloopSm90TmaGmmaWarpSpecializedILi4ENS5_IJNS4_1CILi4EEENSA_ILi1EEESC_EEENS1_35KernelTmaWarpSpecializedCooperativeEEENS5_IJNSA_ILi128EEENSA_ILi64EEESH_EEENS_10tfloat32_tENS5_IJlSC_lEEESJ_SK_NS4_8TiledMMAINS4_8MMA_AtomIJNS4_4SM904GMMA29MMA_64x64x8_F32TF32TF32_SS_TNILNSO_7ScaleInE1ELSQ_1EEEEEENS4_6LayoutINS5_IJNSA_ILi2EEESC_SC_EEENS5_IJSC_NSA_ILi0EEESW_EEEEENS5_IJNS4_10UnderscoreESZ_SZ_EEEEENS4_13SM90_TMA_LOADENS4_14ComposedLayoutINS4_7SwizzleILi3ELi4ELi3EEENS4_18smem_ptr_flag_bitsILi32EEENST_INS5_IJNSA_ILi8EEENSA_ILi32EEEEEENS5_IJS19_SC_EEEEEEEvNS4_8identityENS4_23SM90_TMA_LOAD_MULTICASTES1D_vS1E_EENS_8epilogue10collective6detail29Sm90TmaWarpSpecializedAdapterINS1I_15DefaultEpilogueISJ_SK_SK_NS1H_6thread17LinearCombinationISJ_Li1EffLNS1M_9ScaleType4KindE0ELNS_15FloatRoundStyleE2ESJ_EENS1_15EpilogueDefaultEEEEEvvEEEEvNT_6ParamsE,"",@"SHT_CUDA_INFO"
	.sectionflags	@""
	.align	4


	//----- nvinfo : EIATTR_CUDA_API_VERSION
	.align		4
        /*0000*/ 	.byte	0x04, 0x37
        /*0002*/ 	.short	(.L_21 - .L_20)
.L_20:
        /*0004*/ 	.word	0x00000082


	//----- nvinfo : EIATTR_KPARAM_INFO
	.align		4
.L_21:
        /*0008*/ 	.byte	0x04, 0x17
        /*000a*/ 	.short	(.L_23 - .L_22)
.L_22:
        /*000c*/ 	.word	0x00000000
        /*0010*/ 	.short	0x0000
        /*0012*/ 	.short	0x0070
        /*0014*/ 	.byte	0x00, 0xf0, 0x01, 0x10


	//----- nvinfo : EIATTR_SPARSE_MMA_MASK
	.align		4
.L_23:
        /*0018*/ 	.byte	0x03, 0x50
        /*001a*/ 	.short	0x0000


	//----- nvinfo : EIATTR_MAXREG_COUNT
	.align		4
        /*001c*/ 	.byte	0x03, 0x1b
        /*001e*/ 	.short	0x00a8


	//----- nvinfo : EIATTR_NUM_BARRIERS
	.align		4
        /*0020*/ 	.byte	0x02, 0x4c
        /*0022*/ 	.byte	0x01
	.zero		1


	//----- nvinfo : EIATTR_EXTERNS
	.align		4
        /*0024*/ 	.byte	0x04, 0x0f
        /*0026*/ 	.short	(.L_25 - .L_24)


	//   ....[0]....
	.align		4
.L_24:
        /*0028*/ 	.word	index@(__assertfail)


	//----- nvinfo : EIATTR_MERCURY_ISA_VERSION
	.align		4
.L_25:
        /*002c*/ 	.byte	0x03, 0x5f
        /*002e*/ 	.short	0x0101


	//----- nvinfo : EIATTR_INT_WARP_WIDE_INSTR_OFFSETS
	.align		4
        /*0030*/ 	.byte	0x04, 0x31
        /*0032*/ 	.short	(.L_27 - .L_26)


	//   ....[0]....
.L_26:
        /*0034*/ 	.word	0x000004d0


	//   ....[1]....
        /*0038*/ 	.word	0x000004f0


	//   ....[2]....
        /*003c*/ 	.word	0x00000670


	//   ....[3]....
        /*0040*/ 	.word	0x000022a0


	//----- nvinfo : EIATTR_COOP_GROUP_MASK_REGIDS
	.align		4
.L_27:
        /*0044*/ 	.byte	0x04, 0x29
        /*0046*/ 	.short	(.L_29 - .L_28)


	//   ....[0]....
.L_28:
        /*0048*/ 	.word	0xffffffff


	//   ....[1]....
        /*004c*/ 	.word	0xffffffff


	//   ....[2]....
        /*0050*/ 	.word	0xffffffff


	//   ....[3]....
        /*0054*/ 	.word	0xffffffff


	//   ....[4]....
        /*0058*/ 	.word	0xffffffff


	//   ....[5]....
        /*005c*/ 	.word	0xffffffff


	//----- nvinfo : EIATTR_COOP_GROUP_INSTR_OFFSETS
	.align		4
.L_29:
        /*0060*/ 	.byte	0x04, 0x28
        /*0062*/ 	.short	(.L_31 - .L_30)


	//   ....[0]....
.L_30:
        /*0064*/ 	.word	0x00000060


	//   ....[1]....
        /*0068*/ 	.word	0x00000070


	//   ....[2]....
        /*006c*/ 	.word	0x00000130


	//   ....[3]....
        /*0070*/ 	.word	0x00000300


	//   ....[4]....
        /*0074*/ 	.word	0x00000820


	//   ....[5]....
        /*0078*/ 	.word	0x000014a0


	//----- nvinfo : EIATTR_REG_RECONFIG
	.align		4
.L_31:
        /*007c*/ 	.byte	0x01, 0x54
	.zero		2


	//----- nvinfo : EIATTR_SYSCALL_OFFSETS
	.align		4
        /*0080*/ 	.byte	0x04, 0x46
        /*0082*/ 	.short	(.L_33 - .L_32)


	//   ....[0]....
.L_32:
        /*0084*/ 	.word	0x00001690


	//----- nvinfo : EIATTR_MBARRIER_INSTR_OFFSETS
	.align		4
.L_33:
        /*0088*/ 	.byte	0x04, 0x39
        /*008a*/ 	.short	(.L_35 - .L_34)


	//   ....[0]....
.L_34:
        /*008c*/ 	.word	0x00000250
        /*0090*/ 	.word	0x000000ff
        /*0094*/ 	.word	0x00000000
        /*0098*/ 	.short	0x0100
        /*009a*/ 	.byte	0x08
	.zero		1


	//   ....[1]....
        /*009c*/ 	.word	0x00000260
        /*00a0*/ 	.word	0x000000ff
        /*00a4*/ 	.word	0x00000020
        /*00a8*/ 	.short	0x0100
        /*00aa*/ 	.byte	0x08
	.zero		1


	//   ....[2]....
        /*00ac*/ 	.word	0x00000270
        /*00b0*/ 	.word	0x000000ff
        /*00b4*/ 	.word	0x00000008
        /*00b8*/ 	.short	0x0100
        /*00ba*/ 	.byte	0x08
	.zero		1


	//   ....[3]....
        /*00bc*/ 	.word	0x00000280
        /*00c0*/ 	.word	0x000000ff
        /*00c4*/ 	.word	0x00000028
        /*00c8*/ 	.short	0x0100
        /*00ca*/ 	.byte	0x08
	.zero		1


	//   ....[4]....
        /*00cc*/ 	.word	0x00000290
        /*00d0*/ 	.word	0x000000ff
        /*00d4*/ 	.word	0x00000010
        /*00d8*/ 	.short	0x0100
        /*00da*/ 	.byte	0x08
	.zero		1


	//   ....[5]....
        /*00dc*/ 	.word	0x000002a0
        /*00e0*/ 	.word	0x000000ff
        /*00e4*/ 	.word	0x00000030
        /*00e8*/ 	.short	0x0100
        /*00ea*/ 	.byte	0x08
	.zero		1


	//   ....[6]....
        /*00ec*/ 	.word	0x000002b0
        /*00f0*/ 	.word	0x000000ff
        /*00f4*/ 	.word	0x00000018
        /*00f8*/ 	.short	0x0100
        /*00fa*/ 	.byte	0x08
	.zero		1


	//   ....[7]....
        /*00fc*/ 	.word	0x000002c0
        /*0100*/ 	.word	0x000000ff
        /*0104*/ 	.word	0x00000038
        /*0108*/ 	.short	0x0100
        /*010a*/ 	.byte	0x08
	.zero		1


	//   ....[8]....
        /*010c*/ 	.word	0x00000700
        /*0110*/ 	.word	0x000000ff
        /*0114*/ 	.word	0x00000050
        /*0118*/ 	.short	0x0100
        /*011a*/ 	.byte	0x06
	.zero		1


	//   ....[9]....
        /*011c*/ 	.word	0x000007a0
        /*0120*/ 	.word	0x000000ff
        /*0124*/ 	.word	0x00000058
        /*0128*/ 	.short	0x0100
        /*012a*/ 	.byte	0x06
	.zero		1


	//   ....[10]....
        /*012c*/ 	.word	0x00001750
        /*0130*/ 	.word	0x00000003
        /*0134*/ 	.word	0x00000000
        /*0138*/ 	.short	0x010a
        /*013a*/ 	.byte	0x3f
	.zero		1


	//   ....[11]....
        /*013c*/ 	.word	0x000017b0
        /*0140*/ 	.word	0x00000003
        /*0144*/ 	.word	0x00000000
        /*0148*/ 	.short	0x010a
        /*014a*/ 	.byte	0x3f
	.zero		1


	//   ....[12]....
        /*014c*/ 	.word	0x00001cf0
        /*0150*/ 	.word	0x00000005
        /*0154*/ 	.word	0x00000000
        /*0158*/ 	.short	0x010a
        /*015a*/ 	.byte	0x3f
	.zero		1


	//   ....[13]....
        /*015c*/ 	.word	0x00001d30
        /*0160*/ 	.word	0x00000005
        /*0164*/ 	.word	0x00000000
        /*0168*/ 	.short	0x010a
        /*016a*/ 	.byte	0x3f
	.zero		1


	//   ....[14]....
        /*016c*/ 	.word	0x00002150
        /*0170*/ 	.word	0x00000004
        /*0174*/ 	.word	0x00000000
        /*0178*/ 	.short	0x0101
        /*017a*/ 	.byte	0x3f
	.zero		1


	//   ....[15]....
        /*017c*/ 	.word	0x00002310
        /*0180*/ 	.word	0x00000000
        /*0184*/ 	.word	0x00000000
        /*0188*/ 	.short	0x0101
        /*018a*/ 	.byte	0x3f
	.zero		1


	//   ....[16]....
        /*018c*/ 	.word	0x000055a0
        /*0190*/ 	.word	0x00000017
        /*0194*/ 	.word	0x00000020
        /*0198*/ 	.short	0x010a
        /*019a*/ 	.byte	0x3f
	.zero		1


	//   ....[17]....
        /*019c*/ 	.word	0x00005a20
        /*01a0*/ 	.word	0x00000005
        /*01a4*/ 	.word	0x00000058
        /*01a8*/ 	.short	0x0101
        /*01aa*/ 	.byte	0x3f
	.zero		1


	//   ....[18]....
        /*01ac*/ 	.word	0x00006140
        /*01b0*/ 	.word	0x00000007
        /*01b4*/ 	.word	0x00000000
        /*01b8*/ 	.short	0x010a
        /*01ba*/ 	.byte	0x3f
	.zero		1


	//   ....[19]....
        /*01bc*/ 	.word	0x000061c0
        /*01c0*/ 	.word	0x00000006
        /*01c4*/ 	.word	0x00000000
        /*01c8*/ 	.short	0x010a
        /*01ca*/ 	.byte	0x3f
	.zero		1


	//   ....[20]....
        /*01cc*/ 	.word	0x00006250
        /*01d0*/ 	.word	0x00000007
        /*01d4*/ 	.word	0x00000000
        /*01d8*/ 	.short	0x010a
        /*01da*/ 	.byte	0x3f
	.zero		1


	//   ....[21]....
        /*01dc*/ 	.word	0x000062e0
        /*01e0*/ 	.word	0x00000005
        /*01e4*/ 	.word	0x00000000
        /*01e8*/ 	.short	0x010a
        /*01ea*/ 	.byte	0x3f
	.zero		1


	//   ....[22]....
        /*01ec*/ 	.word	0x00006340
        /*01f0*/ 	.word	0x00000003
        /*01f4*/ 	.word	0x00000000
        /*01f8*/ 	.short	0x010a
        /*01fa*/ 	.byte	0x3f
	.zero		1


	//   ....[23]....
        /*01fc*/ 	.word	0x00006390
        /*0200*/ 	.word	0x00000005
        /*0204*/ 	.word	0x00000000
        /*0208*/ 	.short	0x010a
        /*020a*/ 	.byte	0x3f
	.zero		1


	//   ....[24]....
        /*020c*/ 	.word	0x00006460
        /*0210*/ 	.word	0x00000017
        /*0214*/ 	.word	0x00000020
        /*0218*/ 	.short	0x010a
        /*021a*/ 	.byte	0x3f
	.zero		1


	//   ....[25]....
        /*021c*/ 	.word	0x00006530
        /*0220*/ 	.word	0x00000007
        /*0224*/ 	.word	0x00000000
        /*0228*/ 	.short	0x010a
        /*022a*/ 	.byte	0x3f
	.zero		1


	//   ....[26]....
        /*022c*/ 	.word	0x00006580
        /*0230*/ 	.word	0x00000006
        /*0234*/ 	.word	0x00000000
        /*0238*/ 	.short	0x010a
        /*023a*/ 	.byte	0x3f
	.zero		1


	//   ....[27]....
        /*023c*/ 	.word	0x000065d0
        /*0240*/ 	.word	0x00000007
        /*0244*/ 	.word	0x00000000
        /*0248*/ 	.short	0x010a
        /*024a*/ 	.byte	0x3f
	.zero		1


	//----- nvinfo : EIATTR_NUM_MBARRIERS
	.align		4
.L_35:
        /*024c*/ 	.byte	0x03, 0x38
        /*024e*/ 	.short	0x000a


	//----- nvinfo : EIATTR_EXIT_INSTR_OFFSETS
	.align		4
        /*0250*/ 	.byte	0x04, 0x1c
        /*0252*/ 	.short	(.L_37 - .L_36)


	//   ....[0]....
.L_36:
        /*0254*/ 	.word	0x000009f0


	//   ....[1]....
        /*0258*/ 	.word	0x00001200


	//   ....[2]....
        /*025c*/ 	.word	0x00004d20


	//   ....[3]....
        /*0260*/ 	.word	0x00005280


	//   ....[4]....
        /*0264*/ 	.word	0x00006330


	//----- nvinfo : EIATTR_MAX_THREADS
	.align		4
.L_37:
        /*0268*/ 	.byte	0x04, 0x05
        /*026a*/ 	.short	(.L_39 - .L_38)
.L_38:
        /*026c*/ 	.word	0x00000180
        /*0270*/ 	.word	0x00000001
        /*0274*/ 	.word	0x00000001


	//----- nvinfo : EIATTR_CRS_STACK_SIZE
	.align		4
.L_39:
        /*0278*/ 	.byte	0x04, 0x1e
        /*027a*/ 	.short	(.L_41 - .L_40)
.L_40:
        /*027c*/ 	.word	0x00000000


	//----- nvinfo : EIATTR_CBANK_PARAM_SIZE
	.align		4
.L_41:
        /*0280*/ 	.byte	0x03, 0x19
        /*0282*/ 	.short	0x0470


	//----- nvinfo : EIATTR_PARAM_CBANK
	.align		4
        /*0284*/ 	.byte	0x04, 0x0a
        /*0286*/ 	.short	(.L_43 - .L_42)
	.align		4
.L_42:
        /*0288*/ 	.word	index@(.nv.constant0._ZN7cutlass13device_kernelINS_4gemm6kernel13GemmUniversalIN4cute5tupleIJiiiiEEENS1_10collective13CollectiveMmaINS1_34MainloopSm90TmaGmmaWarpSpecializedILi4ENS5_IJNS4_1CILi4EEENSA_ILi1EEESC_EEENS1_35KernelTmaWarpSpecializedCooperativeEEENS5_IJNSA_ILi128EEENSA_ILi64EEESH_EEENS_10tfloat32_tENS5_IJlSC_lEEESJ_SK_NS4_8TiledMMAINS4_8MMA_AtomIJNS4_4SM904GMMA29MMA_64x64x8_F32TF32TF32_SS_TNILNSO_7ScaleInE1ELSQ_1EEEEEENS4_6LayoutINS5_IJNSA_ILi2EEESC_SC_EEENS5_IJSC_NSA_ILi0EEESW_EEEEENS5_IJNS4_10UnderscoreESZ_SZ_EEEEENS4_13SM90_TMA_LOADENS4_14ComposedLayoutINS4_7SwizzleILi3ELi4ELi3EEENS4_18smem_ptr_flag_bitsILi32EEENST_INS5_IJNSA_ILi8EEENSA_ILi32EEEEEENS5_IJS19_SC_EEEEEEEvNS4_8identityENS4_23SM90_TMA_LOAD_MULTICASTES1D_vS1E_EENS_8epilogue10collective6detail29Sm90TmaWarpSpecializedAdapterINS1I_15DefaultEpilogueISJ_SK_SK_NS1H_6thread17LinearCombinationISJ_Li1EffLNS1M_9ScaleType4KindE0ELNS_15FloatRoundStyleE2ESJ_EENS1_15EpilogueDefaultEEEEEvvEEEEvNT_6ParamsE)
        /*028c*/ 	.short	0x0210
        /*028e*/ 	.short	0x0470


	//----- nvinfo : EIATTR_SW_WAR
	.align		4
.L_43:
        /*0290*/ 	.byte	0x04, 0x36
        /*0292*/ 	.short	(.L_45 - .L_44)
.L_44:
        /*0294*/ 	.word	0x00000008
.L_45:


//--------------------- .nv.callgraph             --------------------------
	.section	.nv.callgraph,"",@"SHT_CUDA_CALLGRAPH"
	.align	4
	.sectionentsize	8
	.align		4
        /*0000*/ 	.word	0x00000000
	.align		4
        /*0004*/ 	.word	0xffffffff
	.align		4
        /*0008*/ 	.word	index@(_ZN7cutlass13device_kernelINS_4gemm6kernel13GemmUniversalIN4cute5tupleIJiiiiEEENS1_10collective13CollectiveMmaINS1_34MainloopSm90TmaGmmaWarpSpecializedILi4ENS5_IJNS4_1CILi4EEENSA_ILi1EEESC_EEENS1_35KernelTmaWarpSpecializedCooperativeEEENS5_IJNSA_ILi128EEENSA_ILi64EEESH_EEENS_10tfloat32_tENS5_IJlSC_lEEESJ_SK_NS4_8TiledMMAINS4_8MMA_AtomIJNS4_4SM904GMMA29MMA_64x64x8_F32TF32TF32_SS_TNILNSO_7ScaleInE1ELSQ_1EEEEEENS4_6LayoutINS5_IJNSA_ILi2EEESC_SC_EEENS5_IJSC_NSA_ILi0EEESW_EEEEENS5_IJNS4_10UnderscoreESZ_SZ_EEEEENS4_13SM90_TMA_LOADENS4_14ComposedLayoutINS4_7SwizzleILi3ELi4ELi3EEENS4_18smem_ptr_flag_bitsILi32EEENST_INS5_IJNSA_ILi8EEENSA_ILi32EEEEEENS5_IJS19_SC_EEEEEEEvNS4_8identityENS4_23SM90_TMA_LOAD_MULTICASTES1D_vS1E_EENS_8epilogue10collective6detail29Sm90TmaWarpSpecializedAdapterINS1I_15DefaultEpilogueISJ_SK_SK_NS1H_6thread17LinearCombinationISJ_Li1EffLNS1M_9ScaleType4KindE0ELNS_15FloatRoundStyleE2ESJ_EENS1_15EpilogueDefaultEEEEEvvEEEEvNT_6ParamsE)
	.align		4
        /*000c*/ 	.word	index@(__assertfail)
	.align		4
        /*0010*/ 	.word	0x00000000
	.align		4
        /*0014*/ 	.word	0xfffffffe
	.align		4
        /*0018*/ 	.word	0x00000000
	.align		4
        /*001c*/ 	.word	0xfffffffd
	.align		4
        /*0020*/ 	.word	0x00000000
	.align		4
        /*0024*/ 	.word	0xfffffffc


//--------------------- .nv.constant4             --------------------------
	.section	.nv.constant4,"a",@progbits
	.align	8
	.align		8
.nv.constant4:
        /*0000*/ 	.dword	__assertfail
	.align		8
        /*0008*/ 	.dword	__unnamed_1
	.align		8
        /*0010*/ 	.dword	_ZN40_INTERNAL_96dab4ac_4_k_cu_13fad680_292264cuda3std3__45__cpo5beginE
	.align		8
        /*0018*/ 	.dword	_ZN40_INTERNAL_96dab4ac_4_k_cu_13fad680_292264cuda3std3__45__cpo3endE
	.align		8
        /*0020*/ 	.dword	_ZN40_INTERNAL_96dab4ac_4_k_cu_13fad680_292264cuda3std3__45__cpo6cbeginE
	.align		8
        /*0028*/ 	.dword	_ZN40_INTERNAL_96dab4ac_4_k_cu_13fad680_292264cuda3std3__45__cpo4cendE
	.align		8
        /*0030*/ 	.dword	_ZN40_INTERNAL_96dab4ac_4_k_cu_13fad680_292264cuda3std3__442_GLOBAL__N__96dab4ac_4_k_cu_13fad680_292266ignoreE
	.align		8
        /*0038*/ 	.dword	_ZN40_INTERNAL_96dab4ac_4_k_cu_13fad680_292264cuda3std3__419piecewise_constructE
	.align		8
        /*0040*/ 	.dword	_ZN40_INTERNAL_96dab4ac_4_k_cu_13fad680_292264cuda3std3__48in_placeE
	.align		8
        /*0048*/ 	.dword	_ZN40_INTERNAL_96dab4ac_4_k_cu_13fad680_292264cuda3std6ranges3__45__cpo4swapE
	.align		8
        /*0050*/ 	.dword	_ZN40_INTERNAL_96dab4ac_4_k_cu_13fad680_292264cuda3std6ranges3__45__cpo9iter_moveE
	.align		8
        /*0058*/ 	.dword	_ZN40_INTERNAL_96dab4ac_4_k_cu_13fad680_292264cute7productE
	.align		8
        /*0060*/ 	.dword	_ZN40_INTERNAL_96dab4ac_4_k_cu_13fad680_292264cute1_E
	.align		8
        /*0068*/ 	.dword	$str$22
	.align		8
        /*0070*/ 	.dword	$str$23


//--------------------- .text._ZN7cutlass13device_kernelINS_4gemm6kernel13GemmUniversalIN4cute5tupleIJiiiiEEENS1_10collective13CollectiveMmaINS1_34MainloopSm90TmaGmmaWarpSpecializedILi4ENS5_IJNS4_1CILi4EEENSA_ILi1EEESC_EEENS1_35KernelTmaWarpSpecializedCooperativeEEENS5_IJNSA_ILi128EEENSA_ILi64EEESH_EEENS_10tfloat32_tENS5_IJlSC_lEEESJ_SK_NS4_8TiledMMAINS4_8MMA_AtomIJNS4_4SM904GMMA29MMA_64x64x8_F32TF32TF32_SS_TNILNSO_7ScaleInE1ELSQ_1EEEEEENS4_6LayoutINS5_IJNSA_ILi2EEESC_SC_EEENS5_IJSC_NSA_ILi0EEESW_EEEEENS5_IJNS4_10UnderscoreESZ_SZ_EEEEENS4_13SM90_TMA_LOADENS4_14ComposedLayoutINS4_7SwizzleILi3ELi4ELi3EEENS4_18smem_ptr_flag_bitsILi32EEENST_INS5_IJNSA_ILi8EEENSA_ILi32EEEEEENS5_IJS19_SC_EEEEEEEvNS4_8identityENS4_23SM90_TMA_LOAD_MULTICASTES1D_vS1E_EENS_8epilogue10collective6detail29Sm90TmaWarpSpecializedAdapterINS1I_15DefaultEpilogueISJ_SK_SK_NS1H_6thread17LinearCombinationISJ_Li1EffLNS1M_9ScaleType4KindE0ELNS_15FloatRoundStyleE2ESJ_EENS1_15EpilogueDefaultEEEEEvvEEEEvNT_6ParamsE --------------------------
	.section	.text._ZN7cutlass13device_kernelINS_4gemm6kernel13GemmUniversalIN4cute5tupleIJiiiiEEENS1_10collective13CollectiveMmaINS1_34MainloopSm90TmaGmmaWarpSpecializedILi4ENS5_IJNS4_1CILi4EEENSA_ILi1EEESC_EEENS1_35KernelTmaWarpSpecializedCooperativeEEENS5_IJNSA_ILi128EEENSA_ILi64EEESH_EEENS_10tfloat32_tENS5_IJlSC_lEEESJ_SK_NS4_8TiledMMAINS4_8MMA_AtomIJNS4_4SM904GMMA29MMA_64x64x8_F32TF32TF32_SS_TNILNSO_7ScaleInE1ELSQ_1EEEEEENS4_6LayoutINS5_IJNSA_ILi2EEESC_SC_EEENS5_IJSC_NSA_ILi0EEESW_EEEEENS5_IJNS4_10UnderscoreESZ_SZ_EEEEENS4_13SM90_TMA_LOADENS4_14ComposedLayoutINS4_7SwizzleILi3ELi4ELi3EEENS4_18smem_ptr_flag_bitsILi32EEENST_INS5_IJNSA_ILi8EEENSA_ILi32EEEEEENS5_IJS19_SC_EEEEEEEvNS4_8identityENS4_23SM90_TMA_LOAD_MULTICASTES1D_vS1E_EENS_8epilogue10collective6detail29Sm90TmaWarpSpecializedAdapterINS1I_15DefaultEpilogueISJ_SK_SK_NS1H_6thread17LinearCombinationISJ_Li1EffLNS1M_9ScaleType4KindE0ELNS_15FloatRoundStyleE2ESJ_EENS1_15EpilogueDefaultEEEEEvvEEEEvNT_6ParamsE,"ax",@progbits
	.align	128
.text._ZN7cutlass13device_kernelINS_4gemm6kernel13GemmUniversalIN4cute5tupleIJiiiiEEENS1_10collective13CollectiveMmaINS1_34MainloopSm90TmaGmmaWarpSpecializedILi4ENS5_IJNS4_1CILi4EEENSA_ILi1EEESC_EEENS1_35KernelTmaWarpSpecializedCooperativeEEENS5_IJNSA_ILi128EEENSA_ILi64EEESH_EEENS_10tfloat32_tENS5_IJlSC_lEEESJ_SK_NS4_8TiledMMAINS4_8MMA_AtomIJNS4_4SM904GMMA29MMA_64x64x8_F32TF32TF32_SS_TNILNSO_7ScaleInE1ELSQ_1EEEEEENS4_6LayoutINS5_IJNSA_ILi2EEESC_SC_EEENS5_IJSC_NSA_ILi0EEESW_EEEEENS5_IJNS4_10UnderscoreESZ_SZ_EEEEENS4_13SM90_TMA_LOADENS4_14ComposedLayoutINS4_7SwizzleILi3ELi4ELi3EEENS4_18smem_ptr_flag_bitsILi32EEENST_INS5_IJNSA_ILi8EEENSA_ILi32EEEEEENS5_IJS19_SC_EEEEEEEvNS4_8identityENS4_23SM90_TMA_LOAD_MULTICASTES1D_vS1E_EENS_8epilogue10collective6detail29Sm90TmaWarpSpecializedAdapterINS1I_15DefaultEpilogueISJ_SK_SK_NS1H_6thread17LinearCombinationISJ_Li1EffLNS1M_9ScaleType4KindE0ELNS_15FloatRoundStyleE2ESJ_EENS1_15EpilogueDefaultEEEEEvvEEEEvNT_6ParamsE:
        .type           _ZN7cutlass13device_kernelINS_4gemm6kernel13GemmUniversalIN4cute5tupleIJiiiiEEENS1_10collective13CollectiveMmaINS1_34MainloopSm90TmaGmmaWarpSpecializedILi4ENS5_IJNS4_1CILi4EEENSA_ILi1EEESC_EEENS1_35KernelTmaWarpSpecializedCooperativeEEENS5_IJNSA_ILi128EEENSA_ILi64EEESH_EEENS_10tfloat32_tENS5_IJlSC_lEEESJ_SK_NS4_8TiledMMAINS4_8MMA_AtomIJNS4_4SM904GMMA29MMA_64x64x8_F32TF32TF32_SS_TNILNSO_7ScaleInE1ELSQ_1EEEEEENS4_6LayoutINS5_IJNSA_ILi2EEESC_SC_EEENS5_IJSC_NSA_ILi0EEESW_EEEEENS5_IJNS4_10UnderscoreESZ_SZ_EEEEENS4_13SM90_TMA_LOADENS4_14ComposedLayoutINS4_7SwizzleILi3ELi4ELi3EEENS4_18smem_ptr_flag_bitsILi32EEENST_INS5_IJNSA_ILi8EEENSA_ILi32EEEEEENS5_IJS19_SC_EEEEEEEvNS4_8identityENS4_23SM90_TMA_LOAD_MULTICASTES1D_vS1E_EENS_8epilogue10collective6detail29Sm90TmaWarpSpecializedAdapterINS1I_15DefaultEpilogueISJ_SK_SK_NS1H_6thread17LinearCombinationISJ_Li1EffLNS1M_9ScaleType4KindE0ELNS_15FloatRoundStyleE2ESJ_EENS1_15EpilogueDefaultEEEEEvvEEEEvNT_6ParamsE,@function
        .size           _ZN7cutlass13device_kernelINS_4gemm6kernel13GemmUniversalIN4cute5tupleIJiiiiEEENS1_10collective13CollectiveMmaINS1_34MainloopSm90TmaGmmaWarpSpecializedILi4ENS5_IJNS4_1CILi4EEENSA_ILi1EEESC_EEENS1_35KernelTmaWarpSpecializedCooperativeEEENS5_IJNSA_ILi128EEENSA_ILi64EEESH_EEENS_10tfloat32_tENS5_IJlSC_lEEESJ_SK_NS4_8TiledMMAINS4_8MMA_AtomIJNS4_4SM904GMMA29MMA_64x64x8_F32TF32TF32_SS_TNILNSO_7ScaleInE1ELSQ_1EEEEEENS4_6LayoutINS5_IJNSA_ILi2EEESC_SC_EEENS5_IJSC_NSA_ILi0EEESW_EEEEENS5_IJNS4_10UnderscoreESZ_SZ_EEEEENS4_13SM90_TMA_LOADENS4_14ComposedLayoutINS4_7SwizzleILi3ELi4ELi3EEENS4_18smem_ptr_flag_bitsILi32EEENST_INS5_IJNSA_ILi8EEENSA_ILi32EEEEEENS5_IJS19_SC_EEEEEEEvNS4_8identityENS4_23SM90_TMA_LOAD_MULTICASTES1D_vS1E_EENS_8epilogue10collective6detail29Sm90TmaWarpSpecializedAdapterINS1I_15DefaultEpilogueISJ_SK_SK_NS1H_6thread17LinearCombinationISJ_Li1EffLNS1M_9ScaleType4KindE0ELNS_15FloatRoundStyleE2ESJ_EENS1_15EpilogueDefaultEEEEEvvEEEEvNT_6ParamsE,(.L_x_133 - _ZN7cutlass13device_kernelINS_4gemm6kernel13GemmUniversalIN4cute5tupleIJiiiiEEENS1_10collective13CollectiveMmaINS1_34MainloopSm90TmaGmmaWarpSpecializedILi4ENS5_IJNS4_1CILi4EEENSA_ILi1EEESC_EEENS1_35KernelTmaWarpSpecializedCooperativeEEENS5_IJNSA_ILi128EEENSA_ILi64EEESH_EEENS_10tfloat32_tENS5_IJlSC_lEEESJ_SK_NS4_8TiledMMAINS4_8MMA_AtomIJNS4_4SM904GMMA29MMA_64x64x8_F32TF32TF32_SS_TNILNSO_7ScaleInE1ELSQ_1EEEEEENS4_6LayoutINS5_IJNSA_ILi2EEESC_SC_EEENS5_IJSC_NSA_ILi0EEESW_EEEEENS5_IJNS4_10UnderscoreESZ_SZ_EEEEENS4_13SM90_TMA_LOADENS4_14ComposedLayoutINS4_7SwizzleILi3ELi4ELi3EEENS4_18smem_ptr_flag_bitsILi32EEENST_INS5_IJNSA_ILi8EEENSA_ILi32EEEEEENS5_IJS19_SC_EEEEEEEvNS4_8identityENS4_23SM90_TMA_LOAD_MULTICASTES1D_vS1E_EENS_8epilogue10collective6detail29Sm90TmaWarpSpecializedAdapterINS1I_15DefaultEpilogueISJ_SK_SK_NS1H_6thread17LinearCombinationISJ_Li1EffLNS1M_9ScaleType4KindE0ELNS_15FloatRoundStyleE2ESJ_EENS1_15EpilogueDefaultEEEEEvvEEEEvNT_6ParamsE)
        .other          _ZN7cutlass13device_kernelINS_4gemm6kernel13GemmUniversalIN4cute5tupleIJiiiiEEENS1_10collective13CollectiveMmaINS1_34MainloopSm90TmaGmmaWarpSpecializedILi4ENS5_IJNS4_1CILi4EEENSA_ILi1EEESC_EEENS1_35KernelTmaWarpSpecializedCooperativeEEENS5_IJNSA_ILi128EEENSA_ILi64EEESH_EEENS_10tfloat32_tENS5_IJlSC_lEEESJ_SK_NS4_8TiledMMAINS4_8MMA_AtomIJNS4_4SM904GMMA29MMA_64x64x8_F32TF32TF32_SS_TNILNSO_7ScaleInE1ELSQ_1EEEEEENS4_6LayoutINS5_IJNSA_ILi2EEESC_SC_EEENS5_IJSC_NSA_ILi0EEESW_EEEEENS5_IJNS4_10UnderscoreESZ_SZ_EEEEENS4_13SM90_TMA_LOADENS4_14ComposedLayoutINS4_7SwizzleILi3ELi4ELi3EEENS4_18smem_ptr_flag_bitsILi32EEENST_INS5_IJNSA_ILi8EEENSA_ILi32EEEEEENS5_IJS19_SC_EEEEEEEvNS4_8identityENS4_23SM90_TMA_LOAD_MULTICASTES1D_vS1E_EENS_8epilogue10collective6detail29Sm90TmaWarpSpecializedAdapterINS1I_15DefaultEpilogueISJ_SK_SK_NS1H_6thread17LinearCombinationISJ_Li1EffLNS1M_9ScaleType4KindE0ELNS_15FloatRoundStyleE2ESJ_EENS1_15EpilogueDefaultEEEEEvvEEEEvNT_6ParamsE,@"STO_CUDA_ENTRY STV_DEFAULT"
_ZN7cutlass13device_kernelINS_4gemm6kernel13GemmUniversalIN4cute5tupleIJiiiiEEENS1_10collective13CollectiveMmaINS1_34MainloopSm90TmaGmmaWarpSpecializedILi4ENS5_IJNS4_1CILi4EEENSA_ILi1EEESC_EEENS1_35KernelTmaWarpSpecializedCooperativeEEENS5_IJNSA_ILi128EEENSA_ILi64EEESH_EEENS_10tfloat32_tENS5_IJlSC_lEEESJ_SK_NS4_8TiledMMAINS4_8MMA_AtomIJNS4_4SM904GMMA29MMA_64x64x8_F32TF32TF32_SS_TNILNSO_7ScaleInE1ELSQ_1EEEEEENS4_6LayoutINS5_IJNSA_ILi2EEESC_SC_EEENS5_IJSC_NSA_ILi0EEESW_EEEEENS5_IJNS4_10UnderscoreESZ_SZ_EEEEENS4_13SM90_TMA_LOADENS4_14ComposedLayoutINS4_7SwizzleILi3ELi4ELi3EEENS4_18smem_ptr_flag_bitsILi32EEENST_INS5_IJNSA_ILi8EEENSA_ILi32EEEEEENS5_IJS19_SC_EEEEEEEvNS4_8identityENS4_23SM90_TMA_LOAD_MULTICASTES1D_vS1E_EENS_8epilogue10collective6detail29Sm90TmaWarpSpecializedAdapterINS1I_15DefaultEpilogueISJ_SK_SK_NS1H_6thread17LinearCombinationISJ_Li1EffLNS1M_9ScaleType4KindE0ELNS_15FloatRoundStyleE2ESJ_EENS1_15EpilogueDefaultEEEEEvvEEEEvNT_6ParamsE:
[----:B------:R-:W0:Y:S01]  /*0000*/  LDC R1, c[0x0][0x28] ;  /* 0x00000a00ff017b82 */ /* 0x000e220000000800 */
[----:B------:R-:W1:Y:S01]  /*0010*/  S2R R63, SR_TID.X ;  /* 0x00000000003f7919 */ /* 0x000e620000002100 */
[----:B------:R-:W-:Y:S01]  /*0020*/  ELECT P0, URZ, PT ;  /* 0x00000000003f782f */ /* 0x000fe20003800000 */
[----:B------:R-:W-:Y:S01]  /*0030*/  BSSY B0, `(.L_x_0) ;  /* 0x000000f000007945 */ /* 0x000fe20003800000 */
[--C-:B-1----:R-:W-:Y:S02]  /*0040*/  SHF.R.U32.HI R0, RZ, 0x5, R63.reuse ;  /* 0x00000005ff007819 */ /* 0x102fe4000001163f */
[----:B------:R-:W-:-:S03]  /*0050*/  SHF.R.U32.HI R6, RZ, 0x7, R63 ;  /* 0x00000007ff067819 */ /* 0x000fc6000001163f */
[----:B------:R-:W1:Y:S04]  /*0060*/  SHFL.IDX PT, R3, R0, RZ, 0x1f ;  /* 0x00001fff00037589 */ /* 0x000e6800000e0000 */
[----:B------:R2:W3:Y:S01]  /*0070*/  SHFL.IDX PT, R2, R6, RZ, 0x1f ;  /* 0x00001fff06027589 */ /* 0x0004e200000e0000 */
[----:B-1----:R-:W-:-:S13]  /*0080*/  ISETP.NE.OR P0, PT, R3, RZ, !P0 ;  /* 0x000000ff0300720c */ /* 0x002fda0004705670 */
[----:B0-23--:R-:W-:Y:S05]  /*0090*/  @P0 BRA `(.L_x_1) ;  /* 0x0000000000200947 */ /* 0x00dfea0003800000 */
[----:B------:R-:W-:Y:S02]  /*00a0*/  ULDC.64 UR4, c[0x0][0x198] ;  /* 0x0000660000047ab9 */ /* 0x000fe40000000a00 */
[----:B------:R-:W-:Y:S02]  /*00b0*/  UIADD3 UR6, UP0, UR4, 0xf0, URZ ;  /* 0x000000f004067890 */ /* 0x000fe4000ff1e03f */
[----:B------:R-:W-:Y:S02]  /*00c0*/  UIADD3 UR4, UP1, UR4, 0x1f0, URZ ;  /* 0x000001f004047890 */ /* 0x000fe4000ff3e03f */
[----:B------:R-:W-:Y:S02]  /*00d0*/  UIADD3.X UR7, URZ, UR5, URZ, UP0, !UPT ;  /* 0x000000053f077290 */ /* 0x000fe400087fe43f */
[----:B------:R-:W-:-:S07]  /*00e0*/  UIADD3.X UR5, URZ, UR5, URZ, UP1, !UPT ;  /* 0x000000053f057290 */ /* 0x000fce0008ffe43f */
[----:B------:R0:W-:Y:S02]  /*00f0*/  UTMACCTL.PF [UR6] ;  /* 0x00000000060079b9 */ /* 0x0001e40008040000 */
[----:B------:R0:W-:Y:S02]  /*0100*/  UTMACCTL.PF [UR4] ;  /* 0x00000000040079b9 */ /* 0x0001e40008040000 */
[----:B0-----:R-:W-:Y:S01]  /*0110*/  NOP ;  /* 0x0000000000007918 */ /* 0x001fe20000000000 */
.L_x_1:
[----:B------:R-:W-:Y:S05]  /*0120*/  BSYNC B0 ;  /* 0x0000000000007941 */ /* 0x000fea0003800000 */
.L_x_0:
[----:B------:R-:W0:Y:S01]  /*0130*/  SHFL.IDX PT, R5, R0, RZ, 0x1f ;  /* 0x00001fff00057589 */ /* 0x000e2200000e0000 */
[----:B------:R-:W-:-:S04]  /*0140*/  SHF.R.S32.HI R4, RZ, 0x1f, R63 ;  /* 0x0000001fff047819 */ /* 0x000fc8000001143f */
[----:B------:R-:W-:Y:S02]  /*0150*/  LEA.HI R4, R4, R63, RZ, 0x7 ;  /* 0x0000003f04047211 */ /* 0x000fe400078f38ff */
[----:B0-----:R-:W-:-:S13]  /*0160*/  ISETP.NE.AND P0, PT, R5, RZ, PT ;  /* 0x000000ff0500720c */ /* 0x001fda0003f05270 */
[----:B------:R-:W-:Y:S05]  /*0170*/  @P0 BRA `(.L_x_2) ;  /* 0x0000000000580947 */ /* 0x000fea0003800000 */
[----:B------:R-:W0:Y:S01]  /*0180*/  S2UR UR8, SR_CgaCtaId ;  /* 0x00000000000879c3 */ /* 0x000e220000008800 */
[----:B------:R-:W-:Y:S01]  /*0190*/  UMOV UR4, 0x400 ;  /* 0x0000040000047882 */ /* 0x000fe20000000000 */
[----:B------:R-:W-:Y:S01]  /*01a0*/  UMOV UR5, 0x1 ;  /* 0x0000000100057882 */ /* 0x000fe20000000000 */
[----:B------:R-:W-:Y:S01]  /*01b0*/  UMOV UR6, 0x8 ;  /* 0x0000000800067882 */ /* 0x000fe20000000000 */
[----:B------:R-:W-:Y:S01]  /*01c0*/  ELECT P0, URZ, PT ;  /* 0x00000000003f782f */ /* 0x000fe20003800000 */
[----:B------:R-:W-:-:S04]  /*01d0*/  UIADD3 UR6, -UR6, 0x100000, URZ ;  /* 0x0010000006067890 */ /* 0x000fc8000fffe13f */
[----:B------:R-:W-:Y:S02]  /*01e0*/  USHF.L.U32 UR7, UR6, 0xb, URZ ;  /* 0x0000000b06077899 */ /* 0x000fe4000800063f */
[----:B------:R-:W-:Y:S02]  /*01f0*/  USHF.L.U32 UR6, UR6, 0x1, URZ ;  /* 0x0000000106067899 */ /* 0x000fe4000800063f */
[----:B0-----:R-:W-:Y:S02]  /*0200*/  ULEA UR8, UR8, UR4, 0x18 ;  /* 0x0000000408087291 */ /* 0x001fe4000f8ec03f */
[----:B------:R-:W-:-:S04]  /*0210*/  UIADD3 UR4, -UR5, 0x100000, URZ ;  /* 0x0010000005047890 */ /* 0x000fc8000fffe13f */
[----:B------:R-:W-:Y:S02]  /*0220*/  USHF.L.U32 UR5, UR4, 0xb, URZ ;  /* 0x0000000b04057899 */ /* 0x000fe4000800063f */
[----:B------:R-:W-:Y:S01]  /*0230*/  USHF.L.U32 UR4, UR4, 0x1, URZ ;  /* 0x0000000104047899 */ /* 0x000fe2000800063f */
[----:B------:R-:W0:Y:S11]  /*0240*/  FENCE.VIEW.ASYNC.S ;  /* 0x00000000000073c6 */ /* 0x000e360000000000 */
[----:B0-----:R0:W1:Y:S01]  /*0250*/  SYNCS.EXCH.64 URZ, [UR8], UR4 ;  /* 0x00000004083f75b2 */ /* 0x0010620008000100 */
[----:B------:R0:W2:Y:S01]  /*0260*/  SYNCS.EXCH.64 URZ, [UR8+0x20], UR6 ;  /* 0x00002006083f75b2 */ /* 0x0000a20008000100 */
[----:B------:R0:W3:Y:S01]  /*0270*/  SYNCS.EXCH.64 URZ, [UR8+0x8], UR4 ;  /* 0x00000804083f75b2 */ /* 0x0000e20008000100 */
[----:B------:R0:W4:Y:S01]  /*0280*/  SYNCS.EXCH.64 URZ, [UR8+0x28], UR6 ;  /* 0x00002806083f75b2 */ /* 0x0001220008000100 */
[----:B------:R0:W0:Y:S01]  /*0290*/  SYNCS.EXCH.64 URZ, [UR8+0x10], UR4 ;  /* 0x00001004083f75b2 */ /* 0x0000220008000100 */
[----:B------:R0:W0:Y:S01]  /*02a0*/  SYNCS.EXCH.64 URZ, [UR8+0x30], UR6 ;  /* 0x00003006083f75b2 */ /* 0x0000220008000100 */
[----:B------:R0:W0:Y:S01]  /*02b0*/  SYNCS.EXCH.64 URZ, [UR8+0x18], UR4 ;  /* 0x00001804083f75b2 */ /* 0x0000220008000100 */
[----:B------:R0:W0:Y:S01]  /*02c0*/  SYNCS.EXCH.64 URZ, [UR8+0x38], UR6 ;  /* 0x00003806083f75b2 */ /* 0x0000220008000100 */
[----:B------:R-:W-:Y:S01]  /*02d0*/  NOP ;  /* 0x0000000000007918 */ /* 0x000fe20000000000 */
.L_x_2:
[----:B0-----:R-:W0:Y:S01]  /*02e0*/  S2UR UR8, SR_CTAID.X ;  /* 0x00000000000879c3 */ /* 0x001e220000002500 */
[----:B------:R-:W-:Y:S01]  /*02f0*/  LOP3.LUT R4, R4, 0xffffff80, RZ, 0xc0, !PT ;  /* 0xffffff8004047812 */ /* 0x000fe200078ec0ff */
[----:B------:R-:W5:Y:S01]  /*0300*/  SHFL.IDX PT, R0, R0, RZ, 0x1f ;  /* 0x00001fff00007589 */ /* 0x000f6200000e0000 */
[----:B------:R-:W-:Y:S01]  /*0310*/  SHF.R.S32.HI R12, RZ, 0x1f, R5 ;  /* 0x0000001fff0c7819 */ /* 0x000fe20000011405 */
[----:B------:R-:W-:Y:S01]  /*0320*/  ULDC UR4, c[0x0][0x150] ;  /* 0x0000540000047ab9 */ /* 0x000fe20000000800 */
[----:B------:R-:W-:Y:S01]  /*0330*/  ELECT P0, URZ, PT ;  /* 0x00000000003f782f */ /* 0x000fe20003800000 */
[----:B------:R-:W-:Y:S01]  /*0340*/  IMAD.IADD R8, R63, 0x1, -R4 ;  /* 0x000000013f087824 */ /* 0x000fe200078e0a04 */
[----:B------:R-:W-:Y:S01]  /*0350*/  LEA.HI R12, R12, R5, RZ, 0x2 ;  /* 0x000000050c0c7211 */ /* 0x000fe200078f10ff */
[----:B------:R-:W1:Y:S01]  /*0360*/  S2R R4, SR_CTAID.Y ;  /* 0x0000000000047919 */ /* 0x000e620000002600 */
[----:B------:R-:W2:Y:S01]  /*0370*/  LDC R13, c[0x0][0x144] ;  /* 0x00005100ff0d7b82 */ /* 0x000ea20000000800 */
[----:B------:R-:W-:Y:S01]  /*0380*/  NOP ;  /* 0x0000000000007918 */ /* 0x000fe20000000000 */
[----:B------:R-:W-:Y:S01]  /*0390*/  SHF.R.S32.HI R7, RZ, 0x1f, R8 ;  /* 0x0000001fff077819 */ /* 0x000fe20000011408 */
[----:B------:R-:W-:Y:S01]  /*03a0*/  NOP ;  /* 0x0000000000007918 */ /* 0x000fe20000000000 */
[----:B------:R-:W-:Y:S01]  /*03b0*/  LOP3.LUT R12, R12, 0x3ffffffc, RZ, 0xc0, !PT ;  /* 0x3ffffffc0c0c7812 */ /* 0x000fe200078ec0ff */
[----:B------:R-:W-:Y:S01]  /*03c0*/  IMAD.MOV.U32 R22, RZ, RZ, 0x1 ;  /* 0x00000001ff167424 */ /* 0x000fe200078e00ff */
[----:B------:R-:W-:-:S02]  /*03d0*/  LEA.HI R7, R7, R8, RZ, 0x3 ;  /* 0x0000000807077211 */ /* 0x000fc400078f18ff */
[----:B------:R-:W3:Y:S01]  /*03e0*/  LDC R14, c[0x0][0x140] ;  /* 0x00005000ff0e7b82 */ /* 0x000ee20000000800 */
[----:B------:R-:W-:Y:S02]  /*03f0*/  ISETP.NE.AND P3, PT, R2, RZ, PT ;  /* 0x000000ff0200720c */ /* 0x000fe40003f65270 */
[--C-:B------:R-:W-:Y:S02]  /*0400*/  SHF.R.S32.HI R9, RZ, 0x3, R7.reuse ;  /* 0x00000003ff097819 */ /* 0x100fe40000011407 */
[----:B------:R-:W-:Y:S02]  /*0410*/  SHF.R.S32.HI R10, RZ, 0x1f, R7 ;  /* 0x0000001fff0a7819 */ /* 0x000fe40000011407 */
[----:B0-----:R-:W-:Y:S02]  /*0420*/  I2FP.F32.U32 R7, UR8 ;  /* 0x0000000800077c45 */ /* 0x001fe40008201000 */
[----:B------:R-:W-:Y:S02]  /*0430*/  LEA.HI R10, R10, R9, RZ, 0x2 ;  /* 0x000000090a0a7211 */ /* 0x000fe400078f10ff */
[----:B-----5:R-:W-:Y:S01]  /*0440*/  ISETP.NE.OR P0, PT, R0, RZ, !P0 ;  /* 0x000000ff0000720c */ /* 0x020fe20004705670 */
[----:B------:R-:W-:Y:S01]  /*0450*/  FMUL R11, R7, UR4 ;  /* 0x00000004070b7c20 */ /* 0x000fe20008400000 */
[----:B------:R-:W-:Y:S01]  /*0460*/  LOP3.LUT R10, R10, 0xfffffffc, RZ, 0xc0, !PT ;  /* 0xfffffffc0a0a7812 */ /* 0x000fe200078ec0ff */
[----:B------:R-:W-:Y:S01]  /*0470*/  IMAD.IADD R7, R5, 0x1, -R12 ;  /* 0x0000000105077824 */ /* 0x000fe200078e0a0c */
[----:B------:R-:W-:-:S03]  /*0480*/  ULDC UR4, c[0x0][0x154] ;  /* 0x0000550000047ab9 */ /* 0x000fc60000000800 */
[----:B------:R-:W0:Y:S01]  /*0490*/  F2I.U32.TRUNC.NTZ R11, R11 ;  /* 0x0000000b000b7305 */ /* 0x000e22000020f000 */
[----:B------:R-:W-:Y:S02]  /*04a0*/  IMAD.IADD R10, R9, 0x1, -R10 ;  /* 0x00000001090a7824 */ /* 0x000fe400078e0a0a */
[----:B------:R-:W5:Y:S02]  /*04b0*/  LDC R9, c[0x0][0x148] ;  /* 0x00005200ff097b82 */ /* 0x000f640000000800 */
[----:B------:R-:W-:Y:S01]  /*04c0*/  IMAD R10, R7, 0x4, R10 ;  /* 0x00000004070a7824 */ /* 0x000fe200078e020a */
[----:B------:R-:W-:Y:S01]  /*04d0*/  VOTEU.ALL UP0, P0 ;  /* 0x00000000003f7886 */ /* 0x000fe20000000000 */
[----:B---3--:R-:W-:Y:S01]  /*04e0*/  ISETP.EQ.U32.AND P2, PT, R14, 0x1, PT ;  /* 0x000000010e00780c */ /* 0x008fe20003f42070 */
[----:B------:R-:W-:Y:S01]  /*04f0*/  VOTEU.ALL UP1, P0 ;  /* 0x00000000003f7886 */ /* 0x000fe20000020000 */
[----:B------:R-:W-:Y:S01]  /*0500*/  IMAD.SHL.U32 R19, R10, 0x4, RZ ;  /* 0x000000040a137824 */ /* 0x000fe200078e00ff */
[----:B------:R-:W-:Y:S01]  /*0510*/  SHF.R.S32.HI R7, RZ, 0x1f, R10 ;  /* 0x0000001fff077819 */ /* 0x000fe2000001140a */
[----:B------:R-:W3:Y:S01]  /*0520*/  @!UP0 S2UR UR7, SR_CgaCtaId ;  /* 0x00000000000789c3 */ /* 0x000ee20000008800 */
[----:B------:R-:W-:-:S02]  /*0530*/  @!UP0 UMOV UR6, 0x400 ;  /* 0x0000040000068882 */ /* 0x000fc40000000000 */
[----:B------:R-:W-:Y:S01]  /*0540*/  LEA.HI R0, R7, R10, RZ, 0x2 ;  /* 0x0000000a07007211 */ /* 0x000fe200078f10ff */
[----:B0-----:R-:W-:Y:S01]  /*0550*/  IMAD.MOV R12, RZ, RZ, -R11 ;  /* 0x000000ffff0c7224 */ /* 0x001fe200078e0a0b */
[----:B------:R-:W-:Y:S02]  /*0560*/  LOP3.LUT R19, R10, 0xc, R19, 0x78, !PT ;  /* 0x0000000c0a137812 */ /* 0x000fe400078e7813 */
[----:B------:R-:W-:Y:S01]  /*0570*/  LOP3.LUT R11, R0, 0xfffffffc, RZ, 0xc0, !PT ;  /* 0xfffffffc000b7812 */ /* 0x000fe200078ec0ff */
[----:B--2---:R-:W-:Y:S01]  /*0580*/  IMAD R7, R13, R12, UR8 ;  /* 0x000000080d077e24 */ /* 0x004fe2000f8e020c */
[----:B-1----:R-:W-:Y:S02]  /*0590*/  I2FP.F32.U32 R13, R4 ;  /* 0x00000004000d7245 */ /* 0x002fe40000201000 */
[----:B------:R-:W-:Y:S01]  /*05a0*/  SHF.R.S32.HI R0, RZ, 0x1f, R3 ;  /* 0x0000001fff007819 */ /* 0x000fe20000011403 */
[----:B------:R-:W-:Y:S02]  /*05b0*/  IMAD.IADD R12, R10, 0x1, -R11 ;  /* 0x000000010a0c7824 */ /* 0x000fe400078e0a0b */
[----:B------:R-:W-:Y:S01]  /*05c0*/  FMUL R13, R13, UR4 ;  /* 0x000000040d0d7c20 */ /* 0x000fe20008400000 */
[----:B------:R-:W-:Y:S01]  /*05d0*/  LEA.HI R0, R0, R3, RZ, 0x2 ;  /* 0x0000000300007211 */ /* 0x000fe200078f10ff */
[----:B------:R-:W-:Y:S01]  /*05e0*/  UMOV UR4, 0x20 ;  /* 0x0000002000047882 */ /* 0x000fe20000000000 */
[----:B------:R-:W-:Y:S01]  /*05f0*/  ISETP.NE.AND P4, PT, R12, R7, PT ;  /* 0x000000070c00720c */ /* 0x000fe20003f85270 */
[----:B------:R-:W-:-:S04]  /*0600*/  @!UP0 UIADD3 UR4, -UR4, 0x100000, URZ ;  /* 0x0010000004048890 */ /* 0x000fc8000fffe13f */
[----:B------:R-:W-:Y:S02]  /*0610*/  @!UP0 USHF.L.U32 UR5, UR4, 0xb, URZ ;  /* 0x0000000b04058899 */ /* 0x000fe4000800063f */
[----:B------:R-:W-:Y:S01]  /*0620*/  @!UP0 USHF.L.U32 UR4, UR4, 0x1, URZ ;  /* 0x0000000104048899 */ /* 0x000fe2000800063f */
[----:B------:R-:W-:Y:S01]  /*0630*/  LOP3.LUT R0, R0, 0xfffffffc, RZ, 0xc0, !PT ;  /* 0xfffffffc00007812 */ /* 0x000fe200078ec0ff */
[----:B------:R-:W0:Y:S04]  /*0640*/  F2I.U32.TRUNC.NTZ R13, R13 ;  /* 0x0000000d000d7305 */ /* 0x000e28000020f000 */
[----:B------:R-:W-:Y:S01]  /*0650*/  IMAD.IADD R3, R3, 0x1, -R0 ;  /* 0x0000000103037824 */ /* 0x000fe200078e0a00 */
[----:B---3--:R-:W-:Y:S01]  /*0660*/  @!UP0 ULEA UR6, UR7, UR6, 0x18 ;  /* 0x0000000607068291 */ /* 0x008fe2000f8ec03f */
[----:B------:R-:W-:Y:S01]  /*0670*/  VOTEU.ALL UP0, P0 ;  /* 0x00000000003f7886 */ /* 0x000fe20000000000 */
[----:B------:R-:W-:Y:S01]  /*0680*/  LOP3.LUT P0, RZ, R8, 0x7, RZ, 0xc0, !PT ;  /* 0x0000000708ff7812 */ /* 0x000fe2000780c0ff */
[----:B------:R-:W-:Y:S01]  /*0690*/  VIADD R8, R2, 0xffffffff ;  /* 0xffffffff02087836 */ /* 0x000fe20000000000 */
[----:B------:R-:W-:-:S02]  /*06a0*/  @P4 SHF.R.S32.HI R0, RZ, 0x1f, R19 ;  /* 0x0000001fff004819 */ /* 0x000fc40000011413 */
[C---:B------:R-:W-:Y:S02]  /*06b0*/  ISETP.NE.AND P1, PT, R3.reuse, 0x3, PT ;  /* 0x000000030300780c */ /* 0x040fe40003f25270 */
[----:B------:R-:W-:Y:S01]  /*06c0*/  @P4 LEA.HI R0, R0, R19, RZ, 0x2 ;  /* 0x0000001300004211 */ /* 0x000fe200078f10ff */
[----:B0-----:R-:W-:Y:S01]  /*06d0*/  IMAD.MOV R23, RZ, RZ, -R13 ;  /* 0x000000ffff177224 */ /* 0x001fe200078e0a0d */
[----:B------:R-:W-:Y:S01]  /*06e0*/  ISETP.EQ.OR P1, PT, R3, RZ, !P1 ;  /* 0x000000ff0300720c */ /* 0x000fe20004f22670 */
[----:B------:R-:W0:Y:S02]  /*06f0*/  FENCE.VIEW.ASYNC.S ;  /* 0x00000000000073c6 */ /* 0x000e240000000000 */
[----:B0-----:R0:W1:Y:S01]  /*0700*/  @!UP0 SYNCS.EXCH.64 URZ, [UR6+0x50], UR4 ;  /* 0x00005004063f85b2 */ /* 0x0010620008000100 */
[----:B------:R-:W-:Y:S01]  /*0710*/  @P4 SHF.R.S32.HI R0, RZ, 0x2, R0 ;  /* 0x00000002ff004819 */ /* 0x000fe20000011400 */
[----:B-----5:R-:W-:Y:S01]  /*0720*/  IMAD R11, R9, R23, R4 ;  /* 0x00000017090b7224 */ /* 0x020fe200078e0204 */
[----:B------:R-:W-:-:S02]  /*0730*/  ISETP.LT.U32.AND P0, PT, R19, 0x4, !P0 ;  /* 0x000000041300780c */ /* 0x000fc40004701070 */
[----:B------:R-:W-:Y:S02]  /*0740*/  ISETP.EQ.AND P1, PT, R2, RZ, P1 ;  /* 0x000000ff0200720c */ /* 0x000fe40000f22270 */
[----:B------:R-:W-:Y:S02]  /*0750*/  @P4 ISETP.NE.AND P5, PT, R0, R11, PT ;  /* 0x0000000b0000420c */ /* 0x000fe40003fa5270 */
[----:B------:R-:W-:Y:S02]  /*0760*/  ISETP.GE.U32.AND P6, PT, R8, 0x2, PT ;  /* 0x000000020800780c */ /* 0x000fe40003fc6070 */
[----:B------:R-:W-:Y:S02]  /*0770*/  SEL R11, RZ, 0x1, !P0 ;  /* 0x00000001ff0b7807 */ /* 0x000fe40004000000 */
[----:B------:R-:W-:Y:S02]  /*0780*/  @P4 SEL R22, RZ, 0x1, P5 ;  /* 0x00000001ff164807 */ /* 0x000fe40002800000 */
[----:B------:R-:W-:Y:S01]  /*0790*/  SEL R18, RZ, 0x1, !P1 ;  /* 0x00000001ff127807 */ /* 0x000fe20004800000 */
[----:B------:R0:W2:Y:S01]  /*07a0*/  @!UP1 SYNCS.EXCH.64 URZ, [UR6+0x58], UR4 ;  /* 0x00005804063f95b2 */ /* 0x0000a20008000100 */
[----:B------:R-:W-:Y:S01]  /*07b0*/  LOP3.LUT R22, R22, R11, RZ, 0xc0, !PT ;  /* 0x0000000b16167212 */ /* 0x000fe200078ec0ff */
[----:B------:R-:W-:Y:S01]  /*07c0*/  NOP ;  /* 0x0000000000007918 */ /* 0x000fe20000000000 */
[----:B------:R-:W-:-:S02]  /*07d0*/  LOP3.LUT R0, R63, 0x7f, RZ, 0xc0, !PT ;  /* 0x0000007f3f007812 */ /* 0x000fc400078ec0ff */
[----:B------:R-:W-:Y:S01]  /*07e0*/  SEL R18, R18, 0x2, P6 ;  /* 0x0000000212127807 */ /* 0x000fe20003000000 */
[----:B0-----:R-:W-:Y:S06]  /*07f0*/  @!P2 BRA `(.L_x_3) ;  /* 0x000000000008a947 */ /* 0x001fec0003800000 */
[----:B-12-4-:R-:W-:Y:S01]  /*0800*/  UCGABAR_ARV ;  /* 0x00000000000079c7 */ /* 0x016fe20008000000 */
[----:B------:R-:W-:Y:S05]  /*0810*/  BRA `(.L_x_4) ;  /* 0x0000000000047947 */ /* 0x000fea0003800000 */
.L_x_3:
[----:B-12-4-:R-:W-:Y:S01]  /*0820*/  NOP ;  /* 0x0000000000007918 */ /* 0x016fe20000000000 */
.L_x_4:
[----:B------:R-:W0:Y:S01]  /*0830*/  LDC R2, c[0x0][0x65c] ;  /* 0x00019700ff027b82 */ /* 0x000e220000000800 */
[----:B------:R-:W-:Y:S02]  /*0840*/  IMAD.U32 R10, RZ, RZ, UR8 ;  /* 0x00000008ff0a7e24 */ /* 0x000fe4000f8e00ff */
[----:B------:R-:W-:Y:S01]  /*0850*/  IMAD.MOV.U32 R11, RZ, RZ, RZ ;  /* 0x000000ffff0b7224 */ /* 0x000fe200078e00ff */
[----:B0-----:R-:W-:-:S04]  /*0860*/  ISETP.NE.AND P1, PT, R2, 0x1, PT ;  /* 0x000000010200780c */ /* 0x001fc80003f25270 */
[----:B------:R-:W-:-:S09]  /*0870*/  P2R R5, PR, RZ, 0x2 ;  /* 0x00000002ff057803 */ /* 0x000fd20000000000 */
[----:B------:R-:W0:Y:S01]  /*0880*/  @P1 LDC R17, c[0x0][0x10] ;  /* 0x00000400ff111b82 */ /* 0x000e220000000800 */
[----:B------:R-:W-:Y:S02]  /*0890*/  @P1 IMAD.MOV.U32 R5, RZ, RZ, RZ ;  /* 0x000000ffff051224 */ /* 0x000fe400078e00ff */
[----:B------:R-:W-:-:S05]  /*08a0*/  @P1 IMAD.MOV.U32 R15, RZ, RZ, RZ ;  /* 0x000000ffff0f1224 */ /* 0x000fca00078e00ff */
[----:B------:R-:W1:Y:S01]  /*08b0*/  @!P1 LDC R13, c[0x0][0xc] ;  /* 0x00000300ff0d9b82 */ /* 0x000e620000000800 */
[----:B------:R-:W-:Y:S01]  /*08c0*/  ULDC UR4, c[0x0][0xc] ;  /* 0x0000030000047ab9 */ /* 0x000fe20000000800 */
[----:B------:R-:W-:Y:S01]  /*08d0*/  ULDC UR5, c[0x0][0x10] ;  /* 0x0000040000057ab9 */ /* 0x000fe20000000800 */
[----:B------:R-:W-:Y:S01]  /*08e0*/  ULDC UR6, c[0x0][0x14] ;  /* 0x0000050000067ab9 */ /* 0x000fe20000000800 */
[----:B------:R-:W-:-:S04]  /*08f0*/  UIMAD.WIDE.U32 UR4, UR4, UR5, URZ ;  /* 0x00000005040472a5 */ /* 0x000fc8000f8e003f */
[----:B------:R-:W-:Y:S02]  /*0900*/  UIMAD.WIDE.U32 UR38, UR4, UR6, URZ ;  /* 0x00000006042672a5 */ /* 0x000fe4000f8e003f */
[----:B------:R-:W-:-:S04]  /*0910*/  UIMAD UR41, UR5, UR6, URZ ;  /* 0x00000006052972a4 */ /* 0x000fc8000f8e023f */
[----:B------:R-:W-:Y:S01]  /*0920*/  UIADD3 UR41, UR39, UR41, URZ ;  /* 0x0000002927297290 */ /* 0x000fe2000fffe03f */
[----:B0-----:R-:W-:-:S04]  /*0930*/  @P1 IMAD.WIDE.U32 R16, R17, UR8, R4 ;  /* 0x0000000811101c25 */ /* 0x001fc8000f8e0004 */
[----:B------:R-:W-:Y:S02]  /*0940*/  @P1 IMAD.IADD R17, R17, 0x1, R15 ;  /* 0x0000000111111824 */ /* 0x000fe400078e020f */
[----:B-1----:R-:W-:-:S04]  /*0950*/  @!P1 IMAD.WIDE.U32 R10, R4, R13, R10 ;  /* 0x0000000d040a9225 */ /* 0x002fc800078e000a */
[----:B------:R-:W-:Y:S02]  /*0960*/  @!P1 IMAD.MOV.U32 R16, RZ, RZ, R10 ;  /* 0x000000ffff109224 */ /* 0x000fe400078e000a */
[----:B------:R-:W-:Y:S01]  /*0970*/  @!P1 IMAD.MOV.U32 R17, RZ, RZ, R11 ;  /* 0x000000ffff119224 */ /* 0x000fe200078e000b */
[----:B------:R-:W-:Y:S06]  /*0980*/  @!P2 BRA `(.L_x_5) ;  /* 0x00000000000ca947 */ /* 0x000fec0003800000 */
[----:B------:R-:W-:Y:S01]  /*0990*/  UCGABAR_WAIT ;  /* 0x0000000000007dc7 */ /* 0x000fe20008000000 */
[----:B------:R-:W-:Y:S01]  /*09a0*/  CCTL.IVALL ;  /* 0x00000000ff00798f */ /* 0x000fe20002000000 */
[----:B------:R-:W-:Y:S05]  /*09b0*/  BRA `(.L_x_6) ;  /* 0x0000000000047947 */ /* 0x000fea0003800000 */
.L_x_5:
[----:B------:R-:W-:Y:S06]  /*09c0*/  BAR.SYNC.DEFER_BLOCKING 0x0 ;  /* 0x0000000000007b1d */ /* 0x000fec0000010000 */
.L_x_6:
[----:B------:R-:W-:Y:S05]  /*09d0*/  @!P3 BRA `(.L_x_7) ;  /* 0x0000004000d4b947 */ /* 0x000fea0003800000 */
[----:B------:R-:W-:-:S13]  /*09e0*/  ISETP.GT.U32.AND P0, PT, R8, 0x1, PT ;  /* 0x000000010800780c */ /* 0x000fda0003f04070 */
[----:B------:R-:W-:Y:S05]  /*09f0*/  @P0 EXIT ;  /* 0x000000000000094d */ /* 0x000fea0003800000 */
[----:B------:R-:W-:Y:S01]  /*0a00*/  ULDC.64 UR4, c[0x0][0x650] ;  /* 0x0001940000047ab9 */ /* 0x000fe20000000a00 */
[----:B------:R-:W-:Y:S01]  /*0a10*/  PRMT R3, RZ, 0x7610, R3 ;  /* 0x00007610ff037816 */ /* 0x000fe20000000003 */
[----:B------:R-:W-:Y:S01]  /*0a20*/  IMAD.MOV.U32 R71, RZ, RZ, -0x1 ;  /* 0xffffffffff477424 */ /* 0x000fe200078e00ff */
[----:B------:R-:W-:Y:S01]  /*0a30*/  ISETP.GE.U32.AND P0, PT, R16, UR4, PT ;  /* 0x0000000410007c0c */ /* 0x000fe2000bf06070 */
[----:B------:R-:W-:Y:S02]  /*0a40*/  IMAD.MOV.U32 R70, RZ, RZ, -0x1 ;  /* 0xffffffffff467424 */ /* 0x000fe400078e00ff */
[----:B------:R-:W-:Y:S01]  /*0a50*/  IMAD.MOV.U32 R69, RZ, RZ, -0x1 ;  /* 0xffffffffff457424 */ /* 0x000fe200078e00ff */
[----:B------:R-:W-:-:S13]  /*0a60*/  ISETP.GE.U32.AND.EX P0, PT, R17, UR5, PT, P0 ;  /* 0x0000000511007c0c */ /* 0x000fda000bf06100 */
[----:B------:R-:W-:Y:S05]  /*0a70*/  @P0 BRA `(.L_x_8) ;  /* 0x0000000400280947 */ /* 0x000fea0003800000 */
[----:B------:R-:W0:Y:S01]  /*0a80*/  LDC.64 R24, c[0x0][0x628] ;  /* 0x00018a00ff187b82 */ /* 0x000e220000000a00 */
[----:B------:R-:W-:Y:S02]  /*0a90*/  IMAD.MOV.U32 R10, RZ, RZ, R16 ;  /* 0x000000ffff0a7224 */ /* 0x000fe400078e0010 */
[----:B------:R-:W-:-:S05]  /*0aa0*/  IMAD.MOV.U32 R11, RZ, RZ, R17 ;  /* 0x000000ffff0b7224 */ /* 0x000fca00078e0011 */
[----:B------:R-:W1:Y:S08]  /*0ab0*/  LDC R8, c[0x0][0x630] ;  /* 0x00018c00ff087b82 */ /* 0x000e700000000800 */
[----:B------:R-:W2:Y:S01]  /*0ac0*/  LDC.64 R26, c[0x0][0x620] ;  /* 0x00018800ff1a7b82 */ /* 0x000ea20000000a00 */
[----:B0-----:R-:W-:-:S04]  /*0ad0*/  ISETP.NE.U32.AND P0, PT, R24, RZ, PT ;  /* 0x000000ff1800720c */ /* 0x001fc80003f05070 */
[----:B------:R-:W-:-:S13]  /*0ae0*/  ISETP.NE.AND.EX P0, PT, R25, RZ, PT, P0 ;  /* 0x000000ff1900720c */ /* 0x000fda0003f05300 */
[----:B-12---:R-:W-:Y:S05]  /*0af0*/  @!P0 BRA `(.L_x_9) ;  /* 0x0000000000288947 */ /* 0x006fea0003800000 */
[----:B------:R-:W0:Y:S02]  /*0b00*/  LDC R3, c[0x0][0x634] ;  /* 0x00018d00ff037b82 */ /* 0x000e240000000800 */
[----:B0-----:R-:W-:-:S05]  /*0b10*/  IADD3 R3, P0, R16, R3, RZ ;  /* 0x0000000310037210 */ /* 0x001fca0007f1e0ff */
[----:B------:R-:W-:-:S04]  /*0b20*/  IMAD.X R21, RZ, RZ, R17, P0 ;  /* 0x000000ffff157224 */ /* 0x000fc800000e0611 */
[----:B------:R-:W-:-:S04]  /*0b30*/  IMAD.WIDE.U32 R10, R21, R24, RZ ;  /* 0x00000018150a7225 */ /* 0x000fc800078e00ff */
[----:B------:R-:W-:-:S04]  /*0b40*/  IMAD.WIDE.U32 R12, P0, R3, R25, R10 ;  /* 0x00000019030c7225 */ /* 0x000fc8000780000a */
[----:B------:R-:W-:-:S04]  /*0b50*/  IMAD.WIDE.U32 R10, R3, R24, RZ ;  /* 0x00000018030a7225 */ /* 0x000fc800078e00ff */
[----:B------:R-:W-:Y:S01]  /*0b60*/  IMAD.X R15, RZ, RZ, RZ, P0 ;  /* 0x000000ffff0f7224 */ /* 0x000fe200000e06ff */
[----:B------:R-:W-:Y:S01]  /*0b70*/  IADD3 RZ, P0, R11, R12, RZ ;  /* 0x0000000c0bff7210 */ /* 0x000fe20007f1e0ff */
[----:B------:R-:W-:-:S04]  /*0b80*/  IMAD.MOV.U32 R14, RZ, RZ, R13 ;  /* 0x000000ffff0e7224 */ /* 0x000fc800078e000d */
[----:B------:R-:W-:-:S08]  /*0b90*/  IMAD.WIDE.U32.X R10, R21, R25, R14, P0 ;  /* 0x00000019150a7225 */ /* 0x000fd000000e040e */
.L_x_9:
[----:B------:R-:W0:Y:S01]  /*0ba0*/  LDC.64 R30, c[0x0][0x640] ;  /* 0x00019000ff1e7b82 */ /* 0x000e220000000a00 */
[-CC-:B------:R-:W-:Y:S02]  /*0bb0*/  SHF.R.U64 R69, R10, R8.reuse, R11.reuse ;  /* 0x000000080a457219 */ /* 0x180fe4000000120b */
[----:B------:R-:W-:Y:S02]  /*0bc0*/  SHF.R.U32.HI R3, RZ, R8, R11 ;  /* 0x00000008ff037219 */ /* 0x000fe4000001160b */
[----:B------:R-:W-:-:S03]  /*0bd0*/  IADD3 R5, P0, RZ, -R69, RZ ;  /* 0x80000045ff057210 */ /* 0x000fc60007f1e0ff */
[----:B------:R-:W1:Y:S02]  /*0be0*/  LDC R12, c[0x0][0x618] ;  /* 0x00018600ff0c7b82 */ /* 0x000e640000000800 */
[----:B------:R-:W-:Y:S02]  /*0bf0*/  IMAD.X R3, RZ, RZ, ~R3, P0 ;  /* 0x000000ffff037224 */ /* 0x000fe400000e0e03 */
[----:B------:R-:W-:-:S04]  /*0c00*/  IMAD.WIDE.U32 R10, R5, R26, R16 ;  /* 0x0000001a050a7225 */ /* 0x000fc800078e0010 */
[----:B------:R-:W2:Y:S01]  /*0c10*/  LDC R20, c[0x0][0x608] ;  /* 0x00018200ff147b82 */ /* 0x000ea20000000800 */
[----:B------:R-:W-:Y:S02]  /*0c20*/  IMAD R8, R3, R26, RZ ;  /* 0x0000001a03087224 */ /* 0x000fe400078e02ff */
[----:B------:R-:W-:Y:S02]  /*0c30*/  IMAD.MOV.U32 R3, RZ, RZ, -0x1 ;  /* 0xffffffffff037424 */ /* 0x000fe400078e00ff */
[----:B------:R-:W-:Y:S02]  /*0c40*/  IMAD R5, R5, R27, R8 ;  /* 0x0000001b05057224 */ /* 0x000fe400078e0208 */
[----:B------:R-:W-:Y:S01]  /*0c50*/  IMAD R26, R9, R23, R4 ;  /* 0x00000017091a7224 */ /* 0x000fe200078e0204 */
[----:B------:R-:W3:Y:S01]  /*0c60*/  LDC R28, c[0x0][0x658] ;  /* 0x00019600ff1c7b82 */ /* 0x000ee20000000800 */
[----:B------:R-:W-:Y:S01]  /*0c70*/  IMAD.IADD R5, R11, 0x1, R5 ;  /* 0x000000010b057824 */ /* 0x000fe200078e0205 */
[----:B0-----:R-:W-:Y:S01]  /*0c80*/  ISETP.NE.U32.AND P0, PT, R30, RZ, PT ;  /* 0x000000ff1e00720c */ /* 0x001fe20003f05070 */
[----:B------:R-:W-:-:S03]  /*0c90*/  IMAD.MOV.U32 R23, RZ, RZ, 0x1 ;  /* 0x00000001ff177424 */ /* 0x000fc600078e00ff */
[----:B------:R-:W-:Y:S02]  /*0ca0*/  ISETP.NE.AND.EX P0, PT, R31, RZ, PT, P0 ;  /* 0x000000ff1f00720c */ /* 0x000fe40003f05300 */
[----:B------:R-:W0:Y:S01]  /*0cb0*/  LDC R24, c[0x0][0x600] ;  /* 0x00018000ff187b82 */ /* 0x000e220000000800 */
[-CC-:B-1----:R-:W-:Y:S02]  /*0cc0*/  SHF.R.U64 R14, R10, R12.reuse, R5.reuse ;  /* 0x0000000c0a0e7219 */ /* 0x182fe40000001205 */
[----:B------:R-:W-:-:S05]  /*0cd0*/  SHF.R.U32.HI R5, RZ, R12, R5 ;  /* 0x0000000cff057219 */ /* 0x000fca0000011605 */
[----:B------:R-:W1:Y:S01]  /*0ce0*/  LDC R15, c[0x0][0x648] ;  /* 0x00019200ff0f7b82 */ /* 0x000e620000000800 */
[-CC-:B--2---:R-:W-:Y:S02]  /*0cf0*/  SHF.R.U64 R27, R14, R20.reuse, R5.reuse ;  /* 0x000000140e1b7219 */ /* 0x184fe40000001205 */
[----:B------:R-:W-:-:S05]  /*0d00*/  SHF.R.U32.HI R5, RZ, R20, R5 ;  /* 0x00000014ff057219 */ /* 0x000fca0000011605 */
[----:B------:R-:W2:Y:S01]  /*0d10*/  LDC R21, c[0x0][0x638] ;  /* 0x00018e00ff157b82 */ /* 0x000ea20000000800 */
[-CC-:B---3--:R-:W-:Y:S02]  /*0d20*/  SHF.R.U64 R20, R27, R28.reuse, R5.reuse ;  /* 0x0000001c1b147219 */ /* 0x188fe40000001205 */
[-C--:B------:R-:W-:Y:S02]  /*0d30*/  SHF.L.U32 R3, R3, R28.reuse, RZ ;  /* 0x0000001c03037219 */ /* 0x080fe400000006ff */
[----:B------:R-:W-:Y:S01]  /*0d40*/  SHF.R.U32.HI R5, RZ, R28, R5 ;  /* 0x0000001cff057219 */ /* 0x000fe20000011605 */
[----:B------:R-:W-:Y:S01]  /*0d50*/  IMAD.MOV.U32 R4, RZ, RZ, R20 ;  /* 0x000000ffff047224 */ /* 0x000fe200078e0014 */
[----:B------:R-:W-:Y:S01]  /*0d60*/  LOP3.LUT R12, RZ, R3, RZ, 0x33, !PT ;  /* 0x00000003ff0c7212 */ /* 0x000fe200078e33ff */
[----:B------:R-:W3:Y:S01]  /*0d70*/  LDC R25, c[0x0][0x610] ;  /* 0x00018400ff197b82 */ /* 0x000ee20000000800 */
[----:B------:R-:W-:Y:S05]  /*0d80*/  @!P0 BRA `(.L_x_10) ;  /* 0x0000000000288947 */ /* 0x000fea0003800000 */
[----:B------:R-:W4:Y:S02]  /*0d90*/  LDC R3, c[0x0][0x64c] ;  /* 0x00019300ff037b82 */ /* 0x000f240000000800 */
[----:B----4-:R-:W-:-:S05]  /*0da0*/  IADD3 R3, P0, R20, R3, RZ ;  /* 0x0000000314037210 */ /* 0x010fca0007f1e0ff */
        /* <DEDUP_REMOVED lines=8> */
.L_x_10:
[----:B-1----:R-:W-:Y:S01]  /*0e30*/  SHF.R.U64 R4, R4, R15, R5 ;  /* 0x0000000f04047219 */ /* 0x002fe20000001205 */
[----:B0-----:R-:W-:Y:S01]  /*0e40*/  VIADD R5, R24, 0xffffffff ;  /* 0xffffffff18057836 */ /* 0x001fe20000000000 */
[----:B------:R-:W-:Y:S02]  /*0e50*/  SHF.L.U32 R3, R23, R28, RZ ;  /* 0x0000001c17037219 */ /* 0x000fe400000006ff */
[----:B------:R-:W-:Y:S01]  /*0e60*/  LOP3.LUT R12, R27, R12, RZ, 0xc0, !PT ;  /* 0x0000000c1b0c7212 */ /* 0x000fe200078ec0ff */
[----:B------:R-:W-:Y:S01]  /*0e70*/  IMAD.MOV R8, RZ, RZ, -R4 ;  /* 0x000000ffff087224 */ /* 0x000fe200078e0a04 */
[----:B------:R-:W-:-:S03]  /*0e80*/  SEL R7, R7, R26, !P1 ;  /* 0x0000001a07077207 */ /* 0x000fc60004800000 */
[----:B------:R-:W-:Y:S01]  /*0e90*/  IMAD R12, R3, R4, R12 ;  /* 0x00000004030c7224 */ /* 0x000fe200078e020c */
[----:B------:R-:W-:Y:S01]  /*0ea0*/  LOP3.LUT R4, R14, R5, RZ, 0xc0, !PT ;  /* 0x000000050e047212 */ /* 0x000fe200078ec0ff */
[----:B--2---:R-:W-:Y:S02]  /*0eb0*/  IMAD R3, R8, R21, R20 ;  /* 0x0000001508037224 */ /* 0x004fe400078e0214 */
[----:B---3--:R-:W-:Y:S02]  /*0ec0*/  IMAD R7, R12, R25, R7 ;  /* 0x000000190c077224 */ /* 0x008fe400078e0207 */
[----:B------:R-:W-:Y:S02]  /*0ed0*/  IMAD.MOV.U32 R5, RZ, RZ, 0x1 ;  /* 0x00000001ff057424 */ /* 0x000fe400078e00ff */
[----:B------:R-:W-:-:S03]  /*0ee0*/  IMAD R4, R3, R24, R4 ;  /* 0x0000001803047224 */ /* 0x000fc600078e0204 */
[----:B------:R-:W-:Y:S02]  /*0ef0*/  PRMT R3, R5, 0x7610, R3 ;  /* 0x0000761005037816 */ /* 0x000fe40000000003 */
[----:B------:R-:W-:Y:S02]  /*0f00*/  SEL R70, R4, R7, !P1 ;  /* 0x0000000704467207 */ /* 0x000fe40004800000 */
[----:B------:R-:W-:-:S07]  /*0f10*/  SEL R71, R7, R4, !P1 ;  /* 0x0000000407477207 */ /* 0x000fce0004800000 */
.L_x_8:
[----:B------:R-:W-:-:S08]  /*0f20*/  NOP ;  /* 0x0000000000007918 */ /* 0x000fd00000000000 */
[----:B------:R-:W0:Y:S02]  /*0f30*/  USETMAXREG.TRY_ALLOC.CTAPOOL UP0, 0xe8 ;  /* 0x000000e8000079c8 */ /* 0x000e240008000600 */
[----:B0-----:R-:W-:-:S13]  /*0f40*/  PLOP3.LUT P0, PT, PT, PT, UP0, 0x80, 0x0 ;  /* 0x000000000000781c */ /* 0x001fda0003f0f008 */
[----:B------:R-:W-:Y:S05]  /*0f50*/  @!P0 BRA `(.L_x_8) ;  /* 0xfffffffc00f08947 */ /* 0x000fea000383ffff */
[----:B------:R-:W-:Y:S01]  /*0f60*/  ULDC.64 UR4, c[0x0][0x598] ;  /* 0x0001660000047ab9 */ /* 0x000fe20000000a00 */
[----:B------:R-:W-:Y:S01]  /*0f70*/  ULDC.64 UR36, c[0x0][0x208] ;  /* 0x0000820000247ab9 */ /* 0x000fe20000000a00 */
[----:B------:R-:W-:-:S04]  /*0f80*/  ISETP.NE.U32.AND P0, PT, RZ, UR4, PT ;  /* 0x00000004ff007c0c */ /* 0x000fc8000bf05070 */
[----:B------:R-:W-:-:S13]  /*0f90*/  ISETP.NE.AND.EX P0, PT, RZ, UR5, PT, P0 ;  /* 0x00000005ff007c0c */ /* 0x000fda000bf05300 */
[----:B------:R-:W-:Y:S05]  /*0fa0*/  @!P0 BRA `(.L_x_11) ;  /* 0x00000000001c8947 */ /* 0x000fea0003800000 */
[----:B------:R-:W0:Y:S02]  /*0fb0*/  LDC.64 R4, c[0x0][0x598] ;  /* 0x00016600ff047b82 */ /* 0x000e240000000a00 */
[----:B0-----:R-:W2:Y:S02]  /*0fc0*/  LDG.E.64 R4, desc[UR36][R4.64] ;  /* 0x0000002404047981 */ /* 0x001ea4000c1e1b00 */
[----:B--2---:R-:W-:-:S04]  /*0fd0*/  ISETP.NE.U32.AND P0, PT, R4, RZ, PT ;  /* 0x000000ff0400720c */ /* 0x004fc80003f05070 */
[----:B------:R-:W-:-:S13]  /*0fe0*/  ISETP.NE.AND.EX P0, PT, R5, RZ, PT, P0 ;  /* 0x000000ff0500720c */ /* 0x000fda0003f05300 */
[----:B------:R-:W-:Y:S05]  /*0ff0*/  @!P0 BRA `(.L_x_11) ;  /* 0x0000000000088947 */ /* 0x000fea0003800000 */
[----:B------:R0:W5:Y:S01]  /*1000*/  LD.E R23, desc[UR36][R4.64] ;  /* 0x0000002404177980 */ /* 0x000162000c101900 */
[----:B------:R-:W-:Y:S05]  /*1010*/  BRA `(.L_x_12) ;  /* 0x0000000000247947 */ /* 0x000fea0003800000 */
.L_x_11:
[----:B------:R-:W-:Y:S02]  /*1020*/  ULDC.64 UR4, c[0x0][0x588] ;  /* 0x0001620000047ab9 */ /* 0x000fe40000000a00 */
[----:B------:R-:W-:-:S04]  /*1030*/  ISETP.NE.U32.AND P0, PT, RZ, UR4, PT ;  /* 0x00000004ff007c0c */ /* 0x000fc8000bf05070 */
[----:B------:R-:W-:-:S13]  /*1040*/  ISETP.NE.AND.EX P0, PT, RZ, UR5, PT, P0 ;  /* 0x00000005ff007c0c */ /* 0x000fda000bf05300 */
[----:B------:R-:W-:Y:S05]  /*1050*/  @!P0 BRA `(.L_x_13) ;  /* 0x00000000000c8947 */ /* 0x000fea0003800000 */
[----:B------:R-:W0:Y:S02]  /*1060*/  LDC.64 R4, c[0x0][0x588] ;  /* 0x00016200ff047b82 */ /* 0x000e240000000a00 */
[----:B0-----:R1:W5:Y:S01]  /*1070*/  LDG.E R23, desc[UR36][R4.64] ;  /* 0x0000002404177981 */ /* 0x001362000c1e1900 */
[----:B------:R-:W-:Y:S05]  /*1080*/  BRA `(.L_x_12) ;  /* 0x0000000000087947 */ /* 0x000fea0003800000 */
.L_x_13:
[----:B------:R-:W-:Y:S02]  /*1090*/  ULDC UR4, c[0x0][0x580] ;  /* 0x0001600000047ab9 */ /* 0x000fe40000000800 */
[----:B------:R-:W-:-:S07]  /*10a0*/  IMAD.U32 R23, RZ, RZ, UR4 ;  /* 0x00000004ff177e24 */ /* 0x000fce000f8e00ff */
.L_x_12:
[----:B------:R-:W-:Y:S02]  /*10b0*/  ULDC.64 UR4, c[0x0][0x5a0] ;  /* 0x0001680000047ab9 */ /* 0x000fe40000000a00 */
[----:B------:R-:W-:-:S04]  /*10c0*/  ISETP.NE.U32.AND P0, PT, RZ, UR4, PT ;  /* 0x00000004ff007c0c */ /* 0x000fc8000bf05070 */
[----:B------:R-:W-:-:S13]  /*10d0*/  ISETP.NE.AND.EX P0, PT, RZ, UR5, PT, P0 ;  /* 0x00000005ff007c0c */ /* 0x000fda000bf05300 */
[----:B------:R-:W-:Y:S05]  /*10e0*/  @!P0 BRA `(.L_x_14) ;  /* 0x00000000001c8947 */ /* 0x000fea0003800000 */
[----:B01----:R-:W0:Y:S02]  /*10f0*/  LDC.64 R4, c[0x0][0x5a0] ;  /* 0x00016800ff047b82 */ /* 0x003e240000000a00 */
[----:B0-----:R-:W2:Y:S02]  /*1100*/  LDG.E.64 R4, desc[UR36][R4.64] ;  /* 0x0000002404047981 */ /* 0x001ea4000c1e1b00 */
[----:B--2---:R-:W-:-:S04]  /*1110*/  ISETP.NE.U32.AND P0, PT, R4, RZ, PT ;  /* 0x000000ff0400720c */ /* 0x004fc80003f05070 */
[----:B------:R-:W-:-:S13]  /*1120*/  ISETP.NE.AND.EX P0, PT, R5, RZ, PT, P0 ;  /* 0x000000ff0500720c */ /* 0x000fda0003f05300 */
[----:B------:R-:W-:Y:S05]  /*1130*/  @!P0 BRA `(.L_x_14) ;  /* 0x0000000000088947 */ /* 0x000fea0003800000 */
[----:B------:R0:W5:Y:S01]  /*1140*/  LD.E R58, desc[UR36][R4.64] ;  /* 0x00000024043a7980 */ /* 0x000162000c101900 */
[----:B------:R-:W-:Y:S05]  /*1150*/  BRA `(.L_x_15) ;  /* 0x0000000000247947 */ /* 0x000fea0003800000 */
.L_x_14:
[----:B------:R-:W-:Y:S02]  /*1160*/  ULDC.64 UR4, c[0x0][0x590] ;  /* 0x0001640000047ab9 */ /* 0x000fe40000000a00 */
[----:B------:R-:W-:-:S04]  /*1170*/  ISETP.NE.U32.AND P0, PT, RZ, UR4, PT ;  /* 0x00000004ff007c0c */ /* 0x000fc8000bf05070 */
[----:B------:R-:W-:-:S13]  /*1180*/  ISETP.NE.AND.EX P0, PT, RZ, UR5, PT, P0 ;  /* 0x00000005ff007c0c */ /* 0x000fda000bf05300 */
[----:B------:R-:W-:Y:S05]  /*1190*/  @!P0 BRA `(.L_x_16) ;  /* 0x00000000000c8947 */ /* 0x000fea0003800000 */
[----:B------:R-:W2:Y:S02]  /*11a0*/  LDC.64 R58, c[0x0][0x590] ;  /* 0x00016400ff3a7b82 */ /* 0x000ea40000000a00 */
[----:B--2---:R2:W5:Y:S01]  /*11b0*/  LDG.E R58, desc[UR36][R58.64] ;  /* 0x000000243a3a7981 */ /* 0x004562000c1e1900 */
[----:B------:R-:W-:Y:S05]  /*11c0*/  BRA `(.L_x_15) ;  /* 0x0000000000087947 */ /* 0x000fea0003800000 */
.L_x_16:
[----:B------:R-:W-:Y:S02]  /*11d0*/  ULDC UR4, c[0x0][0x584] ;  /* 0x0001610000047ab9 */ /* 0x000fe40000000800 */
[----:B------:R-:W-:-:S07]  /*11e0*/  IMAD.U32 R58, RZ, RZ, UR4 ;  /* 0x00000004ff3a7e24 */ /* 0x000fce000f8e00ff */
.L_x_15:
[----:B------:R-:W-:-:S13]  /*11f0*/  LOP3.LUT P0, RZ, R3, 0xff, RZ, 0xc0, !PT ;  /* 0x000000ff03ff7812 */ /* 0x000fda000780c0ff */
[----:B------:R-:W-:Y:S05]  /*1200*/  @!P0 EXIT ;  /* 0x000000000000894d */ /* 0x000fea0003800000 */
[----:B------:R-:W3:Y:S01]  /*1210*/  LDC R61, c[0x0][0x658] ;  /* 0x00019600ff3d7b82 */ /* 0x000ee20000000800 */
[----:B------:R-:W-:Y:S01]  /*1220*/  LOP3.LUT R6, R6, 0x1, RZ, 0xc0, !PT ;  /* 0x0000000106067812 */ /* 0x000fe200078ec0ff */
[----:B------:R-:W-:Y:S01]  /*1230*/  ULDC.64 UR6, c[0x0][0x288] ;  /* 0x0000a20000067ab9 */ /* 0x000fe20000000a00 */
[----:B------:R-:W-:Y:S01]  /*1240*/  SHF.R.U32.HI R3, RZ, 0x2, R63 ;  /* 0x00000002ff037819 */ /* 0x000fe2000001163f */
[----:B------:R-:W-:Y:S01]  /*1250*/  UIADD3 UR4, UR7, 0x3f, URZ ;  /* 0x0000003f07047890 */ /* 0x000fe2000fffe03f */
[----:B------:R-:W-:Y:S01]  /*1260*/  SHF.R.U32.HI R0, RZ, 0x1, R0 ;  /* 0x00000001ff007819 */ /* 0x000fe20000011600 */
[----:B------:R-:W-:Y:S01]  /*1270*/  IMAD.SHL.U32 R56, R6, 0x40, RZ ;  /* 0x0000004006387824 */ /* 0x000fe200078e00ff */
[----:B------:R-:W-:Y:S01]  /*1280*/  LOP3.LUT R3, R3, 0x7, RZ, 0xc0, !PT ;  /* 0x0000000703037812 */ /* 0x000fe200078ec0ff */
[----:B01----:R-:W0:Y:S01]  /*1290*/  LDC.64 R4, c[0x0][0x5c8] ;  /* 0x00017200ff047b82 */ /* 0x003e220000000a00 */
[----:B------:R-:W-:Y:S01]  /*12a0*/  USHF.R.S32.HI UR5, URZ, 0x1f, UR4 ;  /* 0x0000001f3f057899 */ /* 0x000fe20008011404 */
[----:B------:R-:W-:Y:S01]  /*12b0*/  LOP3.LUT R0, R0, 0x30, RZ, 0xc0, !PT ;  /* 0x0000003000007812 */ /* 0x000fe200078ec0ff */
[----:B------:R-:W-:Y:S01]  /*12c0*/  IMAD.MOV.U32 R8, RZ, RZ, 0x1 ;  /* 0x00000001ff087424 */ /* 0x000fe200078e00ff */
[--C-:B------:R-:W-:Y:S01]  /*12d0*/  LOP3.LUT R56, R56, 0x40, R3.reuse, 0xe2, !PT ;  /* 0x0000004038387812 */ /* 0x100fe200078ee203 */
[----:B------:R-:W-:Y:S01]  /*12e0*/  ULEA.HI UR5, UR5, UR4, URZ, 0x6 ;  /* 0x0000000405057291 */ /* 0x000fe2000f8f303f */
[-C--:B------:R-:W-:Y:S01]  /*12f0*/  IADD3 R3, RZ, -R0.reuse, -R3 ;  /* 0x80000000ff037210 */ /* 0x080fe20007ffe803 */
[----:B------:R-:W-:Y:S01]  /*1300*/  IMAD.U32 R7, RZ, RZ, UR6 ;  /* 0x00000006ff077e24 */ /* 0x000fe2000f8e00ff */
[----:B------:R-:W1:Y:S01]  /*1310*/  LDC R65, c[0x0][0x600] ;  /* 0x00018000ff417b82 */ /* 0x000e620000000800 */
[----:B------:R-:W-:Y:S01]  /*1320*/  LOP3.LUT R56, R56, R0, RZ, 0xfc, !PT ;  /* 0x0000000038387212 */ /* 0x000fe200078efcff */
[----:B------:R-:W-:Y:S01]  /*1330*/  IMAD.MOV.U32 R0, RZ, RZ, -0x1 ;  /* 0xffffffffff007424 */ /* 0x000fe200078e00ff */
[----:B------:R-:W-:Y:S01]  /*1340*/  USHF.R.S32.HI UR43, URZ, 0x6, UR5 ;  /* 0x000000063f2b7899 */ /* 0x000fe20008011405 */
[C---:B------:R-:W-:Y:S01]  /*1350*/  LOP3.LUT R62, R63.reuse, 0x3, RZ, 0xc0, !PT ;  /* 0x000000033f3e7812 */ /* 0x040fe200078ec0ff */
[----:B------:R-:W-:Y:S01]  /*1360*/  IMAD R3, R6, -0x40, R3 ;  /* 0xffffffc006037824 */ /* 0x000fe200078e0203 */
[C---:B------:R-:W-:Y:S01]  /*1370*/  LOP3.LUT R64, R63.reuse, 0x80, RZ, 0xc0, !PT ;  /* 0x000000803f407812 */ /* 0x040fe200078ec0ff */
[----:B------:R-:W-:Y:S01]  /*1380*/  UISETP.LT.AND UP0, UPT, UR43, 0x1, UPT ;  /* 0x000000012b00788c */ /* 0x000fe2000bf01270 */
[-C--:B---3--:R-:W-:Y:S01]  /*1390*/  SHF.L.U32 R0, R0, R61.reuse, RZ ;  /* 0x0000003d00007219 */ /* 0x088fe200000006ff */
[----:B------:R-:W-:Y:S01]  /*13a0*/  ULDC UR4, c[0x0][0x284] ;  /* 0x0000a10000047ab9 */ /* 0x000fe20000000800 */
[----:B------:R-:W-:Y:S01]  /*13b0*/  IMAD R62, R62, -0x2, R7 ;  /* 0xfffffffe3e3e7824 */ /* 0x000fe200078e0207 */
[----:B------:R-:W-:Y:S01]  /*13c0*/  USEL UR44, UR43, 0x1, UP0 ;  /* 0x000000012b2c7887 */ /* 0x000fe20008000000 */
[----:B------:R-:W-:Y:S01]  /*13d0*/  SHF.L.U32 R61, R8, R61, RZ ;  /* 0x0000003d083d7219 */ /* 0x000fe200000006ff */
[----:B------:R-:W-:Y:S01]  /*13e0*/  IMAD.SHL.U32 R63, R63, 0x2, RZ ;  /* 0x000000023f3f7824 */ /* 0x000fe200078e00ff */
[----:B------:R-:W-:Y:S01]  /*13f0*/  LOP3.LUT R68, R18, 0x1, RZ, 0xfc, !PT ;  /* 0x0000000112447812 */ /* 0x000fe200078efcff */
[----:B------:R-:W-:Y:S01]  /*1400*/  VIADD R67, R3, UR4 ;  /* 0x0000000403437c36 */ /* 0x000fe20008000000 */
[C---:B0-----:R-:W-:Y:S01]  /*1410*/  SHF.L.U64.HI R60, R4.reuse, 0x3, R5 ;  /* 0x00000003043c7819 */ /* 0x041fe20000010205 */
[----:B--2---:R-:W-:Y:S01]  /*1420*/  IMAD.SHL.U32 R59, R4, 0x8, RZ ;  /* 0x00000008043b7824 */ /* 0x004fe200078e00ff */
[----:B------:R-:W-:Y:S01]  /*1430*/  SHF.R.U32.HI R64, RZ, 0x7, R64 ;  /* 0x00000007ff407819 */ /* 0x000fe20000011640 */
[----:B------:R-:W-:Y:S01]  /*1440*/  IMAD.MOV.U32 R57, RZ, RZ, RZ ;  /* 0x000000ffff397224 */ /* 0x000fe200078e00ff */
[----:B------:R-:W-:Y:S01]  /*1450*/  LOP3.LUT R66, RZ, R0, RZ, 0x33, !PT ;  /* 0x00000000ff427212 */ /* 0x000fe200078e33ff */
[----:B------:R-:W-:Y:S01]  /*1460*/  UIADD3 UR44, UR43, -UR44, URZ ;  /* 0x8000002c2b2c7290 */ /* 0x000fe2000fffe03f */
[----:B------:R-:W-:Y:S01]  /*1470*/  UMOV UR40, URZ ;  /* 0x0000003f00287c82 */ /* 0x000fe20008000000 */
[----:B-1----:R-:W-:Y:S01]  /*1480*/  VIADD R65, R65, 0xffffffff ;  /* 0xffffffff41417836 */ /* 0x002fe20000000000 */
[----:B------:R-:W-:-:S09]  /*1490*/  UMOV UR42, URZ ;  /* 0x0000003f002a7c82 */ /* 0x000fd20008000000 */
.L_x_98:
[----:B0-----:R-:W0:Y:S01]  /*14a0*/  SHFL.IDX PT, R0, R64, RZ, 0x1f ;  /* 0x00001fff40007589 */ /* 0x001e2200000e0000 */
[----:B-1----:R-:W1:Y:S01]  /*14b0*/  S2UR UR7, SR_CgaCtaId ;  /* 0x00000000000779c3 */ /* 0x002e620000008800 */
[----:B------:R-:W-:Y:S01]  /*14c0*/  UMOV UR6, 0x400 ;  /* 0x0000040000067882 */ /* 0x000fe20000000000 */
[----:B0-----:R-:W-:Y:S01]  /*14d0*/  R2UR UR4, R0 ;  /* 0x00000000000472ca */ /* 0x001fe200000e0000 */
[----:B-1----:R-:W-:-:S12]  /*14e0*/  ULEA UR6, UR7, UR6, 0x18 ;  /* 0x0000000607067291 */ /* 0x002fd8000f8ec03f */
[----:B------:R-:W-:-:S04]  /*14f0*/  ULEA.HI UR5, UR4, UR4, URZ, 0x1 ;  /* 0x0000000404057291 */ /* 0x000fc8000f8f083f */
[----:B------:R-:W-:-:S04]  /*1500*/  ULOP3.LUT UR5, UR5, 0x7fffe, URZ, 0xc0, !UPT ;  /* 0x0007fffe05057892 */ /* 0x000fc8000f8ec03f */
[----:B------:R-:W-:-:S03]  /*1510*/  UIADD3 UR5, UR4, -UR5, URZ ;  /* 0x8000000504057290 */ /* 0x000fc6000fffe03f */
[----:B------:R-:W-:Y:S01]  /*1520*/  ULDC UR4, c[0x0][0x28c] ;  /* 0x0000a30000047ab9 */ /* 0x000fe20000000800 */
[----:B------:R-:W-:Y:S01]  /*1530*/  ULEA UR5, UR5, UR6, 0xd ;  /* 0x0000000605057291 */ /* 0x000fe2000f8e683f */
[----:B------:R-:W-:-:S03]  /*1540*/  ISETP.LT.AND P0, PT, RZ, UR4, PT ;  /* 0x00000004ff007c0c */ /* 0x000fc6000bf01270 */
[----:B------:R-:W-:-:S04]  /*1550*/  UIADD3 UR5, UR5, 0x100, URZ ;  /* 0x0000010005057890 */ /* 0x000fc8000fffe03f */
[----:B------:R-:W-:-:S04]  /*1560*/  USHF.R.U32.HI UR5, URZ, 0x4, UR5 ;  /* 0x000000043f057899 */ /* 0x000fc80008011605 */
[----:B------:R-:W-:-:S04]  /*1570*/  ULOP3.LUT UR5, UR5, 0x3fff, URZ, 0xc0, !UPT ;  /* 0x00003fff05057892 */ /* 0x000fc8000f8ec03f */
[----:B------:R-:W-:Y:S01]  /*1580*/  ULOP3.LUT UR45, UR5, 0x10000, URZ, 0xfc, !UPT ;  /* 0x00010000052d7892 */ /* 0x000fe2000f8efc3f */
[----:B---345:R-:W-:Y:S11]  /*1590*/  @P0 BRA `(.L_x_17) ;  /* 0x0000000000400947 */ /* 0x038ff60003800000 */
[----:B------:R-:W-:Y:S01]  /*15a0*/  MOV R0, 0x0 ;  /* 0x0000000000007802 */ /* 0x000fe20000000f00 */
[----:B------:R-:W-:Y:S01]  /*15b0*/  ULDC.64 UR4, c[0x4][0x68] ;  /* 0x01001a0000047ab9 */ /* 0x000fe20000000a00 */
[----:B------:R-:W-:Y:S01]  /*15c0*/  ULDC.64 UR6, c[0x4][0x8] ;  /* 0x0100020000067ab9 */ /* 0x000fe20000000a00 */
[----:B------:R-:W-:Y:S01]  /*15d0*/  IMAD.U32 R4, RZ, RZ, UR4 ;  /* 0x00000004ff047e24 */ /* 0x000fe2000f8e00ff */
[----:B------:R0:W1:Y:S01]  /*15e0*/  LDC.64 R14, c[0x4][R0] ;  /* 0x01000000000e7b82 */ /* 0x0000620000000a00 */
[----:B------:R-:W-:Y:S01]  /*15f0*/  IMAD.U32 R5, RZ, RZ, UR5 ;  /* 0x00000005ff057e24 */ /* 0x000fe2000f8e00ff */
[----:B------:R-:W-:Y:S01]  /*1600*/  ULDC.64 UR4, c[0x4][0x70] ;  /* 0x01001c0000047ab9 */ /* 0x000fe20000000a00 */
[----:B------:R-:W-:Y:S02]  /*1610*/  IMAD.U32 R10, RZ, RZ, UR6 ;  /* 0x00000006ff0a7e24 */ /* 0x000fe4000f8e00ff */
[----:B------:R-:W-:Y:S02]  /*1620*/  IMAD.U32 R6, RZ, RZ, UR4 ;  /* 0x00000004ff067e24 */ /* 0x000fe4000f8e00ff */
[----:B------:R-:W-:-:S02]  /*1630*/  IMAD.U32 R7, RZ, RZ, UR5 ;  /* 0x00000005ff077e24 */ /* 0x000fc4000f8e00ff */
[----:B------:R-:W-:Y:S02]  /*1640*/  IMAD.U32 R11, RZ, RZ, UR7 ;  /* 0x00000007ff0b7e24 */ /* 0x000fe4000f8e00ff */
[----:B------:R-:W-:Y:S02]  /*1650*/  IMAD.MOV.U32 R8, RZ, RZ, 0x1e1 ;  /* 0x000001e1ff087424 */ /* 0x000fe400078e00ff */
[----:B------:R-:W-:Y:S02]  /*1660*/  IMAD.MOV.U32 R12, RZ, RZ, 0x1 ;  /* 0x00000001ff0c7424 */ /* 0x000fe400078e00ff */
[----:B0-----:R-:W-:-:S07]  /*1670*/  IMAD.MOV.U32 R13, RZ, RZ, RZ ;  /* 0x000000ffff0d7224 */ /* 0x001fce00078e00ff */
[----:B------:R-:W-:-:S07]  /*1680*/  LEPC R20, `(.L_x_17) ;  /* 0x000000001014794e */ /* 0x000fce0000000000 */
[----:B-1---5:R-:W-:Y:S05]  /*1690*/  CALL.ABS.NOINC R14 ;  /* 0x000000000e007343 */ /* 0x022fea0003c00000 */
.L_x_17:
[----:B------:R-:W-:-:S13]  /*16a0*/  ISETP.NE.AND P0, PT, R68, 0x3, PT ;  /* 0x000000034400780c */ /* 0x000fda0003f05270 */
[----:B------:R-:W-:Y:S05]  /*16b0*/  @!P0 BRA `(.L_x_18) ;  /* 0x0000000000048947 */ /* 0x000fea0003800000 */
[----:B------:R-:W-:Y:S01]  /*16c0*/  BPT.TRAP 0x1 ;  /* 0x000000040000795c */ /* 0x000fe20000300000 */
.L_x_18:
[----:B------:R-:W0:Y:S01]  /*16d0*/  S2UR UR5, SR_CgaCtaId ;  /* 0x00000000000579c3 */ /* 0x000e220000008800 */
[----:B------:R-:W-:Y:S01]  /*16e0*/  UMOV UR4, 0x400 ;  /* 0x0000040000047882 */ /* 0x000fe20000000000 */
[----:B------:R-:W-:Y:S02]  /*16f0*/  IMAD.U32 R0, RZ, RZ, UR40 ;  /* 0x00000028ff007e24 */ /* 0x000fe4000f8e00ff */
[----:B------:R-:W-:-:S03]  /*1700*/  IMAD.U32 R3, RZ, RZ, UR42 ;  /* 0x0000002aff037e24 */ /* 0x000fc6000f8e00ff */
[----:B------:R-:W-:Y:S01]  /*1710*/  SHF.L.U32 R0, R0, 0x1f, RZ ;  /* 0x0000001f00007819 */ /* 0x000fe200000006ff */
[----:B0-----:R-:W-:-:S06]  /*1720*/  ULEA UR4, UR5, UR4, 0x18 ;  /* 0x0000000405047291 */ /* 0x001fcc000f8ec03f */
[----:B------:R-:W-:-:S04]  /*1730*/  IMAD.U32 R6, RZ, RZ, UR4 ;  /* 0x00000004ff067e24 */ /* 0x000fc8000f8e00ff */
[----:B------:R-:W-:-:S04]  /*1740*/  IMAD R3, R3, 0x8, R6 ;  /* 0x0000000803037824 */ /* 0x000fc800078e0206 */
[----:B------:R0:W1:Y:S01]  /*1750*/  SYNCS.PHASECHK.TRANS64.TRYWAIT P1, [R3+URZ], R0 ;  /* 0x00000000030075a7 */ /* 0x000062000802017f */
[----:B------:R-:W-:Y:S05]  /*1760*/  @!P0 BRA `(.L_x_19) ;  /* 0x0000000000048947 */ /* 0x000fea0003800000 */
[----:B------:R-:W-:Y:S01]  /*1770*/  BPT.TRAP 0x1 ;  /* 0x000000040000795c */ /* 0x000fe20000300000 */
.L_x_19:
[----:B------:R-:W-:-:S05]  /*1780*/  IMAD.U32 R4, RZ, RZ, UR44 ;  /* 0x0000002cff047e24 */ /* 0x000fca000f8e00ff */
[----:B------:R-:W-:Y:S01]  /*1790*/  ISETP.GE.AND P2, PT, R4, 0x1, PT ;  /* 0x000000010400780c */ /* 0x000fe20003f46270 */
[----:B-1----:R-:W-:-:S12]  /*17a0*/  @P1 BRA `(.L_x_20) ;  /* 0x0000000000081947 */ /* 0x002fd80003800000 */
[----:B------:R-:W1:Y:S02]  /*17b0*/  SYNCS.PHASECHK.TRANS64.TRYWAIT P1, [R3+URZ], R0 ;  /* 0x00000000030075a7 */ /* 0x000e64000802017f */
[----:B-1----:R-:W-:Y:S05]  /*17c0*/  @!P1 BRA `(.L_x_21) ;  /* 0x0000004800dc9947 */ /* 0x002fea0003800000 */
.L_x_20:
[----:B------:R-:W-:Y:S05]  /*17d0*/  WARPSYNC.ALL ;  /* 0x0000000000007948 */ /* 0x000fea0003800000 */
[----:B------:R-:W-:Y:S01]  /*17e0*/  R2UR UR4, R6 ;  /* 0x00000000060472ca */ /* 0x000fe200000e0000 */
[----:B------:R-:W-:Y:S01]  /*17f0*/  ULEA UR5, UR42, UR45, 0xb ;  /* 0x0000002d2a057291 */ /* 0x000fe2000f8e583f */
[----:B------:R-:W-:Y:S01]  /*1800*/  WARPGROUP.ARRIVE ;  /* 0x00000000000079c5 */ /* 0x000fe20000000000 */
[----:B------:R-:W-:Y:S01]  /*1810*/  UMOV UR9, 0x40000040 ;  /* 0x4000004000097882 */ /* 0x000fe20000000000 */
[----:B------:R-:W-:-:S04]  /*1820*/  UMOV UR11, 0x40000040 ;  /* 0x40000040000b7882 */ /* 0x000fc80000000000 */
[----:B------:R-:W-:-:S05]  /*1830*/  UMOV UR8, UR5 ;  /* 0x0000000500087c82 */ /* 0x000fca0008000000 */
[----:B------:R-:W-:-:S04]  /*1840*/  UIADD3 UR4, UR4, 0x20100, URZ ;  /* 0x0002010004047890 */ /* 0x000fc8000fffe03f */
[----:B------:R-:W-:-:S04]  /*1850*/  USHF.R.U32.HI UR4, URZ, 0x4, UR4 ;  /* 0x000000043f047899 */ /* 0x000fc80008011604 */
[----:B------:R-:W-:-:S04]  /*1860*/  ULOP3.LUT UR4, UR4, 0x3fff, URZ, 0xc0, !UPT ;  /* 0x00003fff04047892 */ /* 0x000fc8000f8ec03f */
[----:B------:R-:W-:-:S04]  /*1870*/  ULOP3.LUT UR4, UR4, 0x10000, URZ, 0xfc, !UPT ;  /* 0x0001000004047892 */ /* 0x000fc8000f8efc3f */
[----:B------:R-:W-:-:S07]  /*1880*/  ULEA UR6, UR42, UR4, 0xa ;  /* 0x000000042a067291 */ /* 0x000fce000f8e503f */
[----:B------:R-:W-:Y:S02]  /*1890*/  UMOV UR10, UR6 ;  /* 0x00000006000a7c82 */ /* 0x000fe40008000000 */
[----:B------:R-:W-:Y:S01]  /*18a0*/  HGMMA.64x64x8.F32.TF32 R24, gdesc[UR8], RZ, !UPT, gsb0 ;  /* 0x04e00000081879f0 */ /* 0x000fe2000c0028ff */
[----:B------:R-:W-:Y:S02]  /*18b0*/  UIADD3 UR8, UR5, 0x2, URZ ;  /* 0x0000000205087890 */ /* 0x000fe4000fffe03f */
[----:B------:R-:W-:Y:S01]  /*18c0*/  UIADD3 UR10, UR6, 0x2, URZ ;  /* 0x00000002060a7890 */ /* 0x000fe2000fffe03f */
[----:B------:R-:W-:Y:S01]  /*18d0*/  UMOV UR9, 0x40000040 ;  /* 0x4000004000097882 */ /* 0x000fe20000000000 */
[----:B------:R-:W-:Y:S01]  /*18e0*/  UMOV UR11, 0x40000040 ;  /* 0x40000040000b7882 */ /* 0x000fe20000000000 */
[----:B------:R-:W-:Y:S02]  /*18f0*/  WARPGROUP.DEPBAR.LE gsb0, 0x0 ;  /* 0x00008000000079c5 */ /* 0x000fe40000010000 */
[----:B------:R-:W-:-:S06]  /*1900*/  WARPGROUP.ARRIVE ;  /* 0x00000000000079c5 */ /* 0x000fcc0000000000 */
[----:B------:R-:W-:Y:S01]  /*1910*/  HGMMA.64x64x8.F32.TF32 R24, gdesc[UR8], R24, gsb0 ;  /* 0x04e00000081879f0 */ /* 0x000fe20008002818 */
        /* <DEDUP_REMOVED lines=41> */
[----:B------:R-:W-:Y:S03]  /*1bb0*/  HGMMA.64x64x8.F32.TF32 R24, gdesc[UR8], R24, gsb0 ;  /* 0x04e00000081879f0 */ /* 0x000fe60008002818 */
[----:B------:R-:W-:Y:S02]  /*1bc0*/  WARPGROUP.DEPBAR.LE gsb0, 0x0 ;  /* 0x00008000000079c5 */ /* 0x000fe40000010000 */
[----:B------:R-:W-:Y:S05]  /*1bd0*/  @!P2 BRA `(.L_x_22) ;  /* 0x000000040098a947 */ /* 0x000fea0003800000 */
[----:B------:R-:W-:Y:S01]  /*1be0*/  UIADD3 UR5, UR42, 0x1, URZ ;  /* 0x000000012a057890 */ /* 0x000fe2000fffe03f */
[----:B01----:R-:W-:Y:S02]  /*1bf0*/  IMAD.U32 R0, RZ, RZ, UR44 ;  /* 0x0000002cff007e24 */ /* 0x003fe4000f8e00ff */
[----:B------:R-:W-:Y:S01]  /*1c00*/  IMAD.U32 R3, RZ, RZ, UR42 ;  /* 0x0000002aff037e24 */ /* 0x000fe2000f8e00ff */
[----:B------:R-:W-:-:S04]  /*1c10*/  UISETP.NE.AND UP0, UPT, UR5, 0x4, UPT ;  /* 0x000000040500788c */ /* 0x000fc8000bf05270 */
[----:B------:R-:W-:Y:S02]  /*1c20*/  USEL UR6, URZ, 0x1, UP0 ;  /* 0x000000013f067887 */ /* 0x000fe40008000000 */
[----:B------:R-:W-:Y:S02]  /*1c30*/  USEL UR5, UR5, URZ, UP0 ;  /* 0x0000003f05057287 */ /* 0x000fe40008000000 */
[----:B------:R-:W-:-:S06]  /*1c40*/  ULOP3.LUT UR6, UR40, UR6, URZ, 0x3c, !UPT ;  /* 0x0000000628067292 */ /* 0x000fcc000f8e3c3f */
[----:B------:R-:W-:-:S07]  /*1c50*/  IMAD.U32 R7, RZ, RZ, UR6 ;  /* 0x00000006ff077e24 */ /* 0x000fce000f8e00ff */
.L_x_29:
[----:B------:R-:W-:Y:S05]  /*1c60*/  @!P0 BRA `(.L_x_23) ;  /* 0x0000000000048947 */ /* 0x000fea0003800000 */
[----:B------:R-:W-:Y:S01]  /*1c70*/  BPT.TRAP 0x1 ;  /* 0x000000040000795c */ /* 0x000fe20000300000 */
.L_x_23:
[----:B------:R-:W0:Y:S01]  /*1c80*/  S2UR UR7, SR_CgaCtaId ;  /* 0x00000000000779c3 */ /* 0x000e220000008800 */
[----:B------:R-:W-:Y:S01]  /*1c90*/  UMOV UR6, 0x400 ;  /* 0x0000040000067882 */ /* 0x000fe20000000000 */
[----:B------:R-:W-:Y:S01]  /*1ca0*/  IMAD.U32 R5, RZ, RZ, UR5 ;  /* 0x00000005ff057e24 */ /* 0x000fe2000f8e00ff */
[----:B------:R-:W-:Y:S01]  /*1cb0*/  SHF.L.U32 R4, R7, 0x1f, RZ ;  /* 0x0000001f07047819 */ /* 0x000fe200000006ff */
[----:B0-----:R-:W-:-:S06]  /*1cc0*/  ULEA UR6, UR7, UR6, 0x18 ;  /* 0x0000000607067291 */ /* 0x001fcc000f8ec03f */
[----:B------:R-:W-:-:S04]  /*1cd0*/  IMAD.U32 R6, RZ, RZ, UR6 ;  /* 0x00000006ff067e24 */ /* 0x000fc8000f8e00ff */
[----:B------:R-:W-:-:S04]  /*1ce0*/  IMAD R5, R5, 0x8, R6 ;  /* 0x0000000805057824 */ /* 0x000fc800078e0206 */
[----:B------:R0:W1:Y:S01]  /*1cf0*/  SYNCS.PHASECHK.TRANS64.TRYWAIT P1, [R5+URZ], R4 ;  /* 0x00000004050075a7 */ /* 0x000062000802017f */
[----:B------:R-:W-:Y:S05]  /*1d00*/  @!P0 BRA `(.L_x_24) ;  /* 0x0000000000048947 */ /* 0x000fea0003800000 */
[----:B------:R-:W-:Y:S01]  /*1d10*/  BPT.TRAP 0x1 ;  /* 0x000000040000795c */ /* 0x000fe20000300000 */
.L_x_24:
[----:B-1----:R-:W-:Y:S05]  /*1d20*/  @P1 BRA `(.L_x_25) ;  /* 0x0000000000081947 */ /* 0x002fea0003800000 */
[----:B------:R-:W1:Y:S02]  /*1d30*/  SYNCS.PHASECHK.TRANS64.TRYWAIT P1, [R5+URZ], R4 ;  /* 0x00000004050075a7 */ /* 0x000e64000802017f */
[----:B-1----:R-:W-:Y:S05]  /*1d40*/  @!P1 BRA `(.L_x_26) ;  /* 0x0000004400909947 */ /* 0x002fea0003800000 */
.L_x_25:
[----:B------:R-:W-:Y:S01]  /*1d50*/  ULEA UR6, UR5, UR45, 0xb ;  /* 0x0000002d05067291 */ /* 0x000fe2000f8e583f */
[----:B------:R-:W-:Y:S01]  /*1d60*/  WARPGROUP.ARRIVE ;  /* 0x00000000000079c5 */ /* 0x000fe20000000000 */
[----:B------:R-:W-:Y:S01]  /*1d70*/  ULEA UR7, UR5, UR4, 0xa ;  /* 0x0000000405077291 */ /* 0x000fe2000f8e503f */
[----:B------:R-:W-:Y:S01]  /*1d80*/  UMOV UR9, 0x40000040 ;  /* 0x4000004000097882 */ /* 0x000fe20000000000 */
[----:B------:R-:W-:-:S03]  /*1d90*/  UMOV UR11, 0x40000040 ;  /* 0x40000040000b7882 */ /* 0x000fc60000000000 */
[----:B------:R-:W-:Y:S02]  /*1da0*/  UMOV UR8, UR6 ;  /* 0x0000000600087c82 */ /* 0x000fe40008000000 */
[----:B------:R-:W-:Y:S02]  /*1db0*/  UMOV UR10, UR7 ;  /* 0x00000007000a7c82 */ /* 0x000fe40008000000 */
[----:B------:R-:W-:Y:S01]  /*1dc0*/  HGMMA.64x64x8.F32.TF32 R24, gdesc[UR8], R24, gsb0 ;  /* 0x04e00000081879f0 */ /* 0x000fe20008002818 */
[----:B------:R-:W-:Y:S02]  /*1dd0*/  UIADD3 UR8, UR6, 0x2, URZ ;  /* 0x0000000206087890 */ /* 0x000fe4000fffe03f */
[----:B------:R-:W-:Y:S01]  /*1de0*/  UIADD3 UR10, UR7, 0x2, URZ ;  /* 0x00000002070a7890 */ /* 0x000fe2000fffe03f */
[----:B------:R-:W-:Y:S01]  /*1df0*/  UMOV UR9, 0x40000040 ;  /* 0x4000004000097882 */ /* 0x000fe20000000000 */
[----:B------:R-:W-:Y:S01]  /*1e00*/  UMOV UR11, 0x40000040 ;  /* 0x40000040000b7882 */ /* 0x000fe20000000000 */
[----:B------:R-:W-:-:S02]  /*1e10*/  WARPGROUP.DEPBAR.LE gsb0, 0x0 ;  /* 0x00008000000079c5 */ /* 0x000fc40000010000 */
        /* <DEDUP_REMOVED lines=46> */
[----:B------:R-:W-:Y:S01]  /*2100*/  BPT.TRAP 0x1 ;  /* 0x000000040000795c */ /* 0x000fe20000300000 */
.L_x_27:
[----:B------:R-:W-:-:S13]  /*2110*/  ISETP.NE.AND P1, PT, R22, RZ, PT ;  /* 0x000000ff1600720c */ /* 0x000fda0003f25270 */
[----:B01----:R-:W-:-:S04]  /*2120*/  @P1 IMAD R4, R3, 0x8, R6 ;  /* 0x0000000803041824 */ /* 0x003fc800078e0206 */
[----:B------:R-:W-:-:S05]  /*2130*/  @P1 VIADD R4, R4, 0x20 ;  /* 0x0000002004041836 */ /* 0x000fca0000000000 */
[----:B------:R-:W-:-:S04]  /*2140*/  @P1 PRMT R4, R19, 0x654, R4 ;  /* 0x0000065413041816 */ /* 0x000fc80000000004 */
[----:B------:R0:W-:Y:S01]  /*2150*/  @P1 SYNCS.ARRIVE.TRANS64.RED.A1T0 RZ, [R4+URZ], RZ ;  /* 0x000000ff04ff19a7 */ /* 0x0001e2000810043f */
[----:B------:R-:W-:-:S13]  /*2160*/  ISETP.GT.U32.AND P1, PT, R18, 0x1, PT ;  /* 0x000000011200780c */ /* 0x000fda0003f24070 */
[----:B0-----:R-:W-:Y:S05]  /*2170*/  @P1 BRA `(.L_x_28) ;  /* 0x0000000000041947 */ /* 0x001fea0003800000 */
[----:B------:R-:W-:Y:S01]  /*2180*/  BPT.TRAP 0x1 ;  /* 0x000000040000795c */ /* 0x000fe20000300000 */
.L_x_28:
[----:B------:R-:W-:Y:S01]  /*2190*/  UIADD3 UR5, UR5, 0x1, URZ ;  /* 0x0000000105057890 */ /* 0x000fe2000fffe03f */
[C---:B------:R-:W-:Y:S01]  /*21a0*/  ISETP.GT.AND P2, PT, R0.reuse, 0x1, PT ;  /* 0x000000010000780c */ /* 0x040fe20003f44270 */
[----:B------:R-:W-:Y:S02]  /*21b0*/  VIADD R3, R3, 0x1 ;  /* 0x0000000103037836 */ /* 0x000fe40000000000 */
[----:B------:R-:W-:Y:S01]  /*21c0*/  UISETP.NE.AND UP0, UPT, UR5, 0x4, UPT ;  /* 0x000000040500788c */ /* 0x000fe2000bf05270 */
[----:B------:R-:W-:Y:S02]  /*21d0*/  VIADD R0, R0, 0xffffffff ;  /* 0xffffffff00007836 */ /* 0x000fe40000000000 */
[C---:B------:R-:W-:Y:S01]  /*21e0*/  ISETP.NE.AND P1, PT, R3.reuse, 0x4, PT ;  /* 0x000000040300780c */ /* 0x040fe20003f25270 */
[----:B------:R-:W-:Y:S02]  /*21f0*/  USEL UR6, URZ, 0x1, UP0 ;  /* 0x000000013f067887 */ /* 0x000fe40008000000 */
[----:B------:R-:W-:Y:S01]  /*2200*/  USEL UR5, UR5, URZ, UP0 ;  /* 0x0000003f05057287 */ /* 0x000fe20008000000 */
[----:B------:R-:W-:-:S03]  /*2210*/  SEL R3, R3, RZ, P1 ;  /* 0x000000ff03037207 */ /* 0x000fc60000800000 */
[----:B------:R-:W-:Y:S01]  /*2220*/  LOP3.LUT R7, R7, UR6, RZ, 0x3c, !PT ;  /* 0x0000000607077c12 */ /* 0x000fe2000f8e3cff */
[----:B------:R-:W-:Y:S07]  /*2230*/  @P2 BRA `(.L_x_29) ;  /* 0xfffffff800882947 */ /* 0x000fee000383ffff */
.L_x_22:
[----:B01----:R-:W0:Y:S02]  /*2240*/  LDC R0, c[0x0][0x28c] ;  /* 0x0000a300ff007b82 */ /* 0x003e240000000800 */
[----:B0-----:R-:W-:-:S13]  /*2250*/  ISETP.GE.AND P1, PT, R0, 0x1, PT ;  /* 0x000000010000780c */ /* 0x001fda0003f26270 */
[----:B------:R-:W-:Y:S05]  /*2260*/  @!P1 BRA `(.L_x_30) ;  /* 0x0000000000389947 */ /* 0x000fea0003800000 */
[----:B------:R-:W-:Y:S05]  /*2270*/  @!P0 BRA `(.L_x_31) ;  /* 0x0000000000048947 */ /* 0x000fea0003800000 */
[----:B------:R-:W-:Y:S01]  /*2280*/  BPT.TRAP 0x1 ;  /* 0x000000040000795c */ /* 0x000fe20000300000 */
.L_x_31:
[----:B------:R-:W-:-:S13]  /*2290*/  ISETP.NE.AND P0, PT, R22, RZ, PT ;  /* 0x000000ff1600720c */ /* 0x000fda0003f05270 */
[----:B------:R-:W-:-:S05]  /*22a0*/  VOTEU.ANY UP0, P0 ;  /* 0x00000000003f7886 */ /* 0x000fca0000000100 */
[----:B------:R-:W-:-:S06]  /*22b0*/  @UP0 UIADD3 UR4, UR44, UR42, URZ ;  /* 0x0000002a2c040290 */ /* 0x000fcc000fffe03f */
[----:B------:R-:W-:-:S04]  /*22c0*/  IMAD.U32 R0, RZ, RZ, UR4 ;  /* 0x00000004ff007e24 */ /* 0x000fc8000f8e00ff */
[----:B------:R-:W-:-:S05]  /*22d0*/  @P0 IMAD.SHL.U32 R0, R0, 0x8, RZ ;  /* 0x0000000800000824 */ /* 0x000fca00078e00ff */
[----:B------:R-:W-:-:S04]  /*22e0*/  @P0 LOP3.LUT R0, R0, 0x18, RZ, 0xc0, !PT ;  /* 0x0000001800000812 */ /* 0x000fc800078ec0ff */
[----:B------:R-:W-:-:S04]  /*22f0*/  @P0 IADD3 R0, R6, 0x20, R0 ;  /* 0x0000002006000810 */ /* 0x000fc80007ffe000 */
[----:B------:R-:W-:-:S04]  /*2300*/  @P0 PRMT R0, R19, 0x654, R0 ;  /* 0x0000065413000816 */ /* 0x000fc80000000000 */
[----:B------:R0:W-:Y:S01]  /*2310*/  @P0 SYNCS.ARRIVE.TRANS64.RED.A1T0 RZ, [R0+URZ], RZ ;  /* 0x000000ff00ff09a7 */ /* 0x0001e2000810043f */
[----:B------:R-:W-:-:S13]  /*2320*/  ISETP.GT.U32.AND P0, PT, R18, 0x1, PT ;  /* 0x000000011200780c */ /* 0x000fda0003f04070 */
[----:B0-----:R-:W-:Y:S05]  /*2330*/  @P0 BRA `(.L_x_30) ;  /* 0x0000000000040947 */ /* 0x001fea0003800000 */
[----:B------:R-:W-:Y:S01]  /*2340*/  BPT.TRAP 0x1 ;  /* 0x000000040000795c */ /* 0x000fe20000300000 */
.L_x_30:
[----:B------:R-:W-:Y:S01]  /*2350*/  IMAD.SHL.U32 R6, R70, 0x40, RZ ;  /* 0x0000004046067824 */ /* 0x000fe200078e00ff */
[----:B------:R-:W-:Y:S01]  /*2360*/  ULDC UR6, c[0x0][0x288] ;  /* 0x0000a20000067ab9 */ /* 0x000fe20000000800 */
[----:B------:R-:W-:Y:S01]  /*2370*/  SHF.R.S32.HI R9, RZ, 0x1f, R69 ;  /* 0x0000001fff097819 */ /* 0x000fe20000011445 */
[C---:B------:R-:W-:Y:S01]  /*2380*/  IMAD.SHL.U32 R8, R71.reuse, 0x80, RZ ;  /* 0x0000008047087824 */ /* 0x040fe200078e00ff */
[----:B------:R-:W-:Y:S01]  /*2390*/  ULDC.64 UR4, c[0x0][0x5d0] ;  /* 0x0001740000047ab9 */ /* 0x000fe20000000a00 */
[C---:B------:R-:W-:Y:S01]  /*23a0*/  LOP3.LUT R10, R6.reuse, 0x6, R63, 0xf8, !PT ;  /* 0x00000006060a7812 */ /* 0x040fe200078ef83f */
[----:B------:R-:W-:Y:S01]  /*23b0*/  IMAD.WIDE R70, R71, 0x80, R56 ;  /* 0x0000008047467825 */ /* 0x000fe200078e0238 */
[----:B------:R-:W-:Y:S01]  /*23c0*/  ISETP.GE.AND P0, PT, R6, UR6, PT ;  /* 0x0000000606007c0c */ /* 0x000fe2000bf06270 */
[----:B------:R-:W-:Y:S01]  /*23d0*/  ULDC UR6, c[0x0][0x284] ;  /* 0x0000a10000067ab9 */ /* 0x000fe20000000800 */
[----:B------:R-:W-:Y:S01]  /*23e0*/  SHF.R.S32.HI R11, RZ, 0x1f, R10 ;  /* 0x0000001fff0b7819 */ /* 0x000fe2000001140a */
[----:B------:R-:W-:Y:S01]  /*23f0*/  IMAD R0, R9, UR4, RZ ;  /* 0x0000000409007c24 */ /* 0x000fe2000f8e02ff */
[----:B------:R-:W-:-:S03]  /*2400*/  ISETP.GE.OR P0, PT, R8, UR6, P0 ;  /* 0x0000000608007c0c */ /* 0x000fc60008706670 */
[C---:B------:R-:W-:Y:S02]  /*2410*/  IMAD R3, R69.reuse, UR5, R0 ;  /* 0x0000000545037c24 */ /* 0x040fe4000f8e0200 */
[----:B------:R-:W-:Y:S01]  /*2420*/  IMAD.WIDE.U32 R4, R69, UR4, R10 ;  /* 0x0000000445047c25 */ /* 0x000fe2000f8e000a */
[----:B------:R-:W-:-:S03]  /*2430*/  ULDC.64 UR4, c[0x0][0x5c8] ;  /* 0x0001720000047ab9 */ /* 0x000fc60000000a00 */
[----:B------:R-:W-:Y:S02]  /*2440*/  IMAD R7, R71, UR4, RZ ;  /* 0x0000000447077c24 */ /* 0x000fe4000f8e02ff */
[----:B------:R-:W-:Y:S02]  /*2450*/  IMAD.IADD R5, R5, 0x1, R3 ;  /* 0x0000000105057824 */ /* 0x000fe400078e0203 */
[C---:B------:R-:W-:Y:S02]  /*2460*/  IMAD R7, R70.reuse, UR5, R7 ;  /* 0x0000000546077c24 */ /* 0x040fe4000f8e0207 */
[----:B------:R-:W-:-:S04]  /*2470*/  IMAD.WIDE.U32 R72, R70, UR4, R4 ;  /* 0x0000000446487c25 */ /* 0x000fc8000f8e0004 */
[----:B------:R-:W-:Y:S01]  /*2480*/  IMAD.MOV.U32 R0, RZ, RZ, -0x1 ;  /* 0xffffffffff007424 */ /* 0x000fe200078e00ff */
[----:B------:R-:W-:Y:S06]  /*2490*/  @P0 BRA `(.L_x_32) ;  /* 0x0000002000780947 */ /* 0x000fec0003800000 */
[----:B-----5:R-:W-:Y:S01]  /*24a0*/  FSETP.NEU.AND P1, PT, R58, RZ, PT ;  /* 0x000000ff3a00720b */ /* 0x020fe20003f2d000 */
[----:B------:R-:W-:Y:S01]  /*24b0*/  IMAD.IADD R6, R62, 0x1, -R6 ;  /* 0x000000013e067824 */ /* 0x000fe200078e0a06 */
[----:B------:R-:W-:Y:S01]  /*24c0*/  BSSY B0, `(.L_x_32) ;  /* 0x000021b000007945 */ /* 0x000fe20003800000 */
[----:B------:R-:W-:Y:S02]  /*24d0*/  IMAD.IADD R3, R67, 0x1, -R8 ;  /* 0x0000000143037824 */ /* 0x000fe400078e0a08 */
[----:B------:R-:W-:Y:S01]  /*24e0*/  IMAD.IADD R83, R73, 0x1, R7 ;  /* 0x0000000149537824 */ /* 0x000fe200078e0207 */
[----:B------:R-:W-:-:S04]  /*24f0*/  ISETP.GT.AND P0, PT, R6, RZ, PT ;  /* 0x000000ff0600720c */ /* 0x000fc80003f04270 */
[----:B------:R-:W-:-:S03]  /*2500*/  ISETP.GT.AND P2, PT, R3, RZ, P0 ;  /* 0x000000ff0300720c */ /* 0x000fc60000744270 */
[----:B------:R-:W-:Y:S10]  /*2510*/  @!P1 BRA `(.L_x_33) ;  /* 0x0000001400dc9947 */ /* 0x000ff40003800000 */
[----:B------:R-:W0:Y:S01]  /*2520*/  LDC.64 R76, c[0x0][0x5b8] ;  /* 0x00016e00ff4c7b82 */ /* 0x000e220000000a00 */
[----:B------:R-:W-:-:S07]  /*2530*/  ULDC.64 UR4, c[0x0][0x5c0] ;  /* 0x0001700000047ab9 */ /* 0x000fce0000000a00 */
[----:B------:R-:W1:Y:S08]  /*2540*/  LDC.64 R78, c[0x0][0x5b0] ;  /* 0x00016c00ff4e7b82 */ /* 0x000e700000000a00 */
[----:B------:R-:W2:Y:S01]  /*2550*/  LDC.64 R80, c[0x0][0x5a8] ;  /* 0x00016a00ff507b82 */ /* 0x000ea20000000a00 */
[-C--:B0-----:R-:W-:Y:S02]  /*2560*/  IMAD R4, R9, R76.reuse, RZ ;  /* 0x0000004c09047224 */ /* 0x081fe400078e02ff */
[----:B------:R-:W-:-:S04]  /*2570*/  IMAD.WIDE.U32 R74, R69, R76, R10 ;  /* 0x0000004c454a7225 */ /* 0x000fc800078e000a */
[----:B------:R-:W-:Y:S02]  /*2580*/  IMAD R73, R69, R77, R4 ;  /* 0x0000004d45497224 */ /* 0x000fe400078e0204 */
[-C--:B-1----:R-:W-:Y:S02]  /*2590*/  IMAD R4, R71, R78.reuse, RZ ;  /* 0x0000004e47047224 */ /* 0x082fe400078e02ff */
[----:B------:R-:W-:Y:S02]  /*25a0*/  IMAD.IADD R13, R75, 0x1, R73 ;  /* 0x000000014b0d7824 */ /* 0x000fe400078e0249 */
[----:B------:R-:W-:Y:S02]  /*25b0*/  IMAD.MOV.U32 R12, RZ, RZ, R74 ;  /* 0x000000ffff0c7224 */ /* 0x000fe400078e004a */
[C---:B------:R-:W-:Y:S02]  /*25c0*/  IMAD R71, R70.reuse, R79, R4 ;  /* 0x0000004f46477224 */ /* 0x040fe400078e0204 */
[----:B------:R-:W-:-:S04]  /*25d0*/  IMAD.WIDE.U32 R4, R70, R78, R12 ;  /* 0x0000004e46047225 */ /* 0x000fc800078e000c */
[----:B------:R-:W-:Y:S01]  /*25e0*/  IMAD.IADD R5, R5, 0x1, R71 ;  /* 0x0000000105057824 */ /* 0x000fe200078e0247 */
[----:B--2---:R-:W-:-:S04]  /*25f0*/  LEA R14, P1, R4, R80, 0x2 ;  /* 0x00000050040e7211 */ /* 0x004fc800078210ff */
[----:B------:R-:W-:-:S05]  /*2600*/  LEA.HI.X R15, R4, R81, R5, 0x2, P1 ;  /* 0x00000051040f7211 */ /* 0x000fca00008f1405 */
[----:B------:R0:W2:Y:S01]  /*2610*/  @P2 LDG.E.LTC128B R7, desc[UR36][R14.64] ;  /* 0x000000240e072981 */ /* 0x0000a2000c1e1920 */
[----:B------:R-:W-:Y:S01]  /*2620*/  LEA R8, P3, R72, UR4, 0x2 ;  /* 0x0000000448087c11 */ /* 0x000fe2000f8610ff */
[----:B------:R-:W-:Y:S01]  /*2630*/  IMAD.WIDE.U32 R4, R70, R78, R10 ;  /* 0x0000004e46047225 */ /* 0x000fe200078e000a */
[----:B------:R-:W-:Y:S01]  /*2640*/  ISETP.GT.AND P1, PT, R6, 0x1, PT ;  /* 0x000000010600780c */ /* 0x000fe20003f24270 */
[----:B------:R-:W-:Y:S02]  /*2650*/  BSSY B1, `(.L_x_34) ;  /* 0x0000012000017945 */ /* 0x000fe40003800000 */
[----:B------:R-:W-:Y:S02]  /*2660*/  IMAD.IADD R5, R71, 0x1, R5 ;  /* 0x0000000147057824 */ /* 0x000fe400078e0205 */
[----:B------:R-:W-:Y:S01]  /*2670*/  IMAD.WIDE.U32 R20, R69, R76, R4 ;  /* 0x0000004c45147225 */ /* 0x000fe200078e0004 */
[----:B0-----:R-:W-:-:S03]  /*2680*/  SHF.L.U64.HI R15, R78, 0x3, R79 ;  /* 0x000000034e0f7819 */ /* 0x001fc6000001024f */
[----:B------:R-:W-:Y:S01]  /*2690*/  IMAD.IADD R5, R73, 0x1, R21 ;  /* 0x0000000149057824 */ /* 0x000fe200078e0215 */
[----:B------:R-:W-:Y:S01]  /*26a0*/  LEA R4, P4, R20, R80, 0x2 ;  /* 0x0000005014047211 */ /* 0x000fe200078810ff */
[----:B------:R-:W-:-:S03]  /*26b0*/  IMAD.SHL.U32 R14, R78, 0x8, RZ ;  /* 0x000000084e0e7824 */ /* 0x000fc600078e00ff */
[----:B------:R-:W-:Y:S01]  /*26c0*/  LEA.HI.X R5, R20, R81, R5, 0x2, P4 ;  /* 0x0000005114057211 */ /* 0x000fe200020f1405 */
[----:B------:R-:W-:Y:S01]  /*26d0*/  IMAD.WIDE.U32 R20, R70, R78, R14 ;  /* 0x0000004e46147225 */ /* 0x000fe200078e000e */
[----:B--2---:R-:W-:-:S05]  /*26e0*/  LOP3.LUT R9, R7, 0xffffe000, RZ, 0xc0, !PT ;  /* 0xffffe00007097812 */ /* 0x004fca00078ec0ff */
[----:B------:R-:W-:-:S04]  /*26f0*/  FMUL R9, R9, R58 ;  /* 0x0000003a09097220 */ /* 0x000fc80000400000 */
[----:B------:R-:W-:Y:S01]  /*2700*/  FFMA R77, R24, R23, R9 ;  /* 0x00000017184d7223 */ /* 0x000fe20000000009 */
[----:B------:R-:W-:Y:S02]  /*2710*/  LEA.HI.X R9, R72, UR5, R83, 0x2, P3 ;  /* 0x0000000548097c11 */ /* 0x000fe400098f1453 */
[----:B------:R-:W-:Y:S02]  /*2720*/  ISETP.GT.AND P3, PT, R3, RZ, P1 ;  /* 0x000000ff0300720c */ /* 0x000fe40000f64270 */
[----:B------:R-:W-:-:S05]  /*2730*/  F2FP.TF32.F32.PACK_B R77, R77 ;  /* 0x0000004dff4d723e */ /* 0x000fca00024050ff */
[----:B------:R0:W-:Y:S06]  /*2740*/  @P2 STG.E desc[UR36][R8.64], R77 ;  /* 0x0000004d08002986 */ /* 0x0001ec000c101924 */
[----:B------:R-:W-:Y:S05]  /*2750*/  @!P3 BRA `(.L_x_35) ;  /* 0x000000000004b947 */ /* 0x000fea0003800000 */
[----:B------:R1:W5:Y:S02]  /*2760*/  LDG.E.LTC128B R7, desc[UR36][R4.64+0x4] ;  /* 0x0000042404077981 */ /* 0x000364000c1e1920 */
.L_x_35:
[----:B------:R-:W-:Y:S05]  /*2770*/  BSYNC B1 ;  /* 0x0000000000017941 */ /* 0x000fea0003800000 */
.L_x_34:
[----:B-----5:R-:W-:Y:S01]  /*2780*/  LOP3.LUT R15, R7, 0xffffe000, RZ, 0xc0, !PT ;  /* 0xffffe000070f7812 */ /* 0x020fe200078ec0ff */
[----:B------:R-:W-:Y:S01]  /*2790*/  IMAD.IADD R71, R71, 0x1, R21 ;  /* 0x0000000147477824 */ /* 0x000fe200078e0215 */
[----:B------:R-:W-:Y:S01]  /*27a0*/  IADD3 R74, P2, R74, R20, RZ ;  /* 0x000000144a4a7210 */ /* 0x000fe20007f5e0ff */
[----:B------:R-:W-:Y:S01]  /*27b0*/  IMAD.MOV.U32 R24, RZ, RZ, R7 ;  /* 0x000000ffff187224 */ /* 0x000fe200078e0007 */
[----:B------:R-:W-:Y:S01]  /*27c0*/  ISETP.GT.AND P0, PT, R3, 0x8, P0 ;  /* 0x000000080300780c */ /* 0x000fe20000704270 */
[----:B------:R-:W-:Y:S02]  /*27d0*/  FMUL R12, R15, R58 ;  /* 0x0000003a0f0c7220 */ /* 0x000fe40000400000 */
[----:B------:R-:W-:Y:S01]  /*27e0*/  IMAD.X R13, R71, 0x1, R13, P2 ;  /* 0x00000001470d7824 */ /* 0x000fe200010e060d */
[----:B------:R-:W-:Y:S01]  /*27f0*/  LEA R14, P2, R74, R80, 0x2 ;  /* 0x000000504a0e7211 */ /* 0x000fe200078410ff */
[----:B------:R-:W-:-:S03]  /*2800*/  FFMA R25, R25, R23, R12 ;  /* 0x0000001719197223 */ /* 0x000fc6000000000c */
[----:B------:R-:W-:Y:S02]  /*2810*/  LEA.HI.X R15, R74, R81, R13, 0x2, P2 ;  /* 0x000000514a0f7211 */ /* 0x000fe400010f140d */
[----:B------:R-:W-:-:S05]  /*2820*/  F2FP.TF32.F32.PACK_B R25, R25 ;  /* 0x00000019ff19723e */ /* 0x000fca00024050ff */
[----:B------:R2:W-:Y:S04]  /*2830*/  @P3 STG.E desc[UR36][R8.64+0x4], R25 ;  /* 0x0000041908003986 */ /* 0x0005e8000c101924 */
[----:B------:R-:W3:Y:S01]  /*2840*/  @P0 LDG.E.LTC128B R24, desc[UR36][R14.64] ;  /* 0x000000240e180981 */ /* 0x000ee2000c1e1920 */
[----:B------:R-:W-:Y:S01]  /*2850*/  IADD3 R20, P2, R10, R20, RZ ;  /* 0x000000140a147210 */ /* 0x000fe20007f5e0ff */
[----:B------:R-:W-:Y:S01]  /*2860*/  BSSY B1, `(.L_x_36) ;  /* 0x0000011000017945 */ /* 0x000fe20003800000 */
[----:B------:R-:W-:-:S03]  /*2870*/  ISETP.GT.AND P1, PT, R3, 0x8, P1 ;  /* 0x000000080300780c */ /* 0x000fc60000f24270 */
[----:B------:R-:W-:Y:S01]  /*2880*/  IMAD.X R21, R11, 0x1, R71, P2 ;  /* 0x000000010b157824 */ /* 0x000fe200010e0647 */
[C---:B------:R-:W-:Y:S02]  /*2890*/  SHF.L.U64.HI R11, R59.reuse, 0x2, R60 ;  /* 0x000000023b0b7819 */ /* 0x040fe4000001023c */
[----:B------:R-:W-:Y:S01]  /*28a0*/  LEA R12, P2, R59, R8, 0x2 ;  /* 0x000000083b0c7211 */ /* 0x000fe200078410ff */
[----:B------:R-:W-:-:S04]  /*28b0*/  IMAD.WIDE.U32 R20, R69, R76, R20 ;  /* 0x0000004c45147225 */ /* 0x000fc800078e0014 */
[----:B------:R-:W-:Y:S01]  /*28c0*/  IMAD.X R13, R11, 0x1, R9, P2 ;  /* 0x000000010b0d7824 */ /* 0x000fe200010e0609 */
[----:B------:R-:W-:Y:S02]  /*28d0*/  LEA R10, P3, R20, R80, 0x2 ;  /* 0x00000050140a7211 */ /* 0x000fe400078610ff */
[----:B---3--:R-:W-:-:S05]  /*28e0*/  LOP3.LUT R7, R24, 0xffffe000, RZ, 0xc0, !PT ;  /* 0xffffe00018077812 */ /* 0x008fca00078ec0ff */
[----:B------:R-:W-:-:S04]  /*28f0*/  FMUL R7, R7, R58 ;  /* 0x0000003a07077220 */ /* 0x000fc80000400000 */
[----:B------:R-:W-:Y:S01]  /*2900*/  FFMA R69, R26, R23, R7 ;  /* 0x000000171a457223 */ /* 0x000fe20000000007 */
[----:B------:R-:W-:-:S04]  /*2910*/  IMAD.IADD R7, R73, 0x1, R21 ;  /* 0x0000000149077824 */ /* 0x000fc800078e0215 */
[----:B------:R-:W-:Y:S02]  /*2920*/  F2FP.TF32.F32.PACK_B R69, R69 ;  /* 0x00000045ff45723e */ /* 0x000fe400024050ff */
[----:B------:R-:W-:-:S03]  /*2930*/  LEA.HI.X R11, R20, R81, R7, 0x2, P3 ;  /* 0x00000051140b7211 */ /* 0x000fc600018f1407 */
[----:B------:R2:W-:Y:S01]  /*2940*/  @P0 STG.E desc[UR36][R12.64], R69 ;  /* 0x000000450c000986 */ /* 0x0005e2000c101924 */
[----:B------:R-:W-:Y:S05]  /*2950*/  @!P1 BRA `(.L_x_37) ;  /* 0x0000000000049947 */ /* 0x000fea0003800000 */
[----:B------:R3:W5:Y:S02]  /*2960*/  LDG.E.LTC128B R24, desc[UR36][R10.64+0x4] ;  /* 0x000004240a187981 */ /* 0x000764000c1e1920 */
.L_x_37:
[----:B------:R-:W-:Y:S05]  /*2970*/  BSYNC B1 ;  /* 0x0000000000017941 */ /* 0x000fea0003800000 */
.L_x_36:
[----:B-----5:R-:W-:Y:S01]  /*2980*/  LOP3.LUT R7, R24, 0xffffe000, RZ, 0xc0, !PT ;  /* 0xffffe00018077812 */ /* 0x020fe200078ec0ff */
[----:B------:R-:W-:Y:S01]  /*2990*/  BSSY B1, `(.L_x_38) ;  /* 0x0000009000017945 */ /* 0x000fe20003800000 */
[----:B------:R-:W-:-:S03]  /*29a0*/  ISETP.GT.AND P0, PT, R6, 0x8, PT ;  /* 0x000000080600780c */ /* 0x000fc60003f04270 */
[----:B------:R-:W-:Y:S01]  /*29b0*/  FMUL R14, R7, R58 ;  /* 0x0000003a070e7220 */ /* 0x000fe20000400000 */
[----:B------:R-:W-:-:S03]  /*29c0*/  ISETP.GT.AND P2, PT, R3, RZ, P0 ;  /* 0x000000ff0300720c */ /* 0x000fc60000744270 */
[----:B------:R-:W-:-:S05]  /*29d0*/  FFMA R27, R27, R23, R14 ;  /* 0x000000171b1b7223 */ /* 0x000fca000000000e */
[----:B------:R-:W-:-:S05]  /*29e0*/  F2FP.TF32.F32.PACK_B R27, R27 ;  /* 0x0000001bff1b723e */ /* 0x000fca00024050ff */
[----:B------:R4:W-:Y:S01]  /*29f0*/  @P1 STG.E desc[UR36][R12.64+0x4], R27 ;  /* 0x0000041b0c001986 */ /* 0x0009e2000c101924 */
[----:B------:R-:W-:Y:S05]  /*2a00*/  @!P2 BRA `(.L_x_39) ;  /* 0x000000000004a947 */ /* 0x000fea0003800000 */
[----:B------:R0:W5:Y:S02]  /*2a10*/  LDG.E.LTC128B R24, desc[UR36][R4.64+0x20] ;  /* 0x0000202404187981 */ /* 0x000164000c1e1920 */
.L_x_39:
[----:B------:R-:W-:Y:S05]  /*2a20*/  BSYNC B1 ;  /* 0x0000000000017941 */ /* 0x000fea0003800000 */
.L_x_38:
        /* <DEDUP_REMOVED lines=10> */
.L_x_41:
[----:B------:R-:W-:Y:S05]  /*2ad0*/  BSYNC B1 ;  /* 0x0000000000017941 */ /* 0x000fea0003800000 */
.L_x_40:
[----:B0----5:R-:W-:Y:S01]  /*2ae0*/  LOP3.LUT R7, R24, 0xffffe000, RZ, 0xc0, !PT ;  /* 0xffffe00018077812 */ /* 0x021fe200078ec0ff */
[----:B------:R-:W-:Y:S01]  /*2af0*/  BSSY B1, `(.L_x_42) ;  /* 0x0000008000017945 */ /* 0x000fe20003800000 */
[----:B------:R-:W-:-:S03]  /*2b00*/  ISETP.GT.AND P0, PT, R3, 0x8, P0 ;  /* 0x000000080300780c */ /* 0x000fc60000704270 */
[----:B------:R-:W-:-:S04]  /*2b10*/  FMUL R14, R7, R58 ;  /* 0x0000003a070e7220 */ /* 0x000fc80000400000 */
[----:B------:R-:W-:-:S05]  /*2b20*/  FFMA R29, R29, R23, R14 ;  /* 0x000000171d1d7223 */ /* 0x000fca000000000e */
[----:B------:R-:W-:-:S05]  /*2b30*/  F2FP.TF32.F32.PACK_B R29, R29 ;  /* 0x0000001dff1d723e */ /* 0x000fca00024050ff */
[----:B------:R0:W-:Y:S01]  /*2b40*/  @P3 STG.E desc[UR36][R8.64+0x24], R29 ;  /* 0x0000241d08003986 */ /* 0x0001e2000c101924 */
[----:B------:R-:W-:Y:S05]  /*2b50*/  @!P0 BRA `(.L_x_43) ;  /* 0x0000000000048947 */ /* 0x000fea0003800000 */
[----:B------:R0:W5:Y:S02]  /*2b60*/  LDG.E.LTC128B R24, desc[UR36][R10.64+0x20] ;  /* 0x000020240a187981 */ /* 0x000164000c1e1920 */
.L_x_43:
[----:B------:R-:W-:Y:S05]  /*2b70*/  BSYNC B1 ;  /* 0x0000000000017941 */ /* 0x000fea0003800000 */
.L_x_42:
[----:B-----5:R-:W-:Y:S01]  /*2b80*/  LOP3.LUT R7, R24, 0xffffe000, RZ, 0xc0, !PT ;  /* 0xffffe00018077812 */ /* 0x020fe200078ec0ff */
        /* <DEDUP_REMOVED lines=8> */
.L_x_45:
[----:B------:R-:W-:Y:S05]  /*2c10*/  BSYNC B1 ;  /* 0x0000000000017941 */ /* 0x000fea0003800000 */
.L_x_44:
[----:B0----5:R-:W-:Y:S01]  /*2c20*/  LOP3.LUT R7, R24, 0xffffe000, RZ, 0xc0, !PT ;  /* 0xffffe00018077812 */ /* 0x021fe200078ec0ff */
        /* <DEDUP_REMOVED lines=9> */
.L_x_47:
[----:B------:R-:W-:Y:S05]  /*2cc0*/  BSYNC B1 ;  /* 0x0000000000017941 */ /* 0x000fea0003800000 */
.L_x_46:
        /* <DEDUP_REMOVED lines=10> */
.L_x_49:
[----:B------:R-:W-:Y:S05]  /*2d70*/  BSYNC B1 ;  /* 0x0000000000017941 */ /* 0x000fea0003800000 */
.L_x_48:
        /* <DEDUP_REMOVED lines=9> */
.L_x_51:
[----:B------:R-:W-:Y:S05]  /*2e10*/  BSYNC B1 ;  /* 0x0000000000017941 */ /* 0x000fea0003800000 */
.L_x_50:
        /* <DEDUP_REMOVED lines=9> */
.L_x_53:
[----:B------:R-:W-:Y:S05]  /*2eb0*/  BSYNC B1 ;  /* 0x0000000000017941 */ /* 0x000fea0003800000 */
.L_x_52:
        /* <DEDUP_REMOVED lines=10> */
.L_x_55:
[----:B------:R-:W-:Y:S05]  /*2f60*/  BSYNC B1 ;  /* 0x0000000000017941 */ /* 0x000fea0003800000 */
.L_x_54:
        /* <DEDUP_REMOVED lines=10> */
.L_x_57:
[----:B------:R-:W-:Y:S05]  /*3010*/  BSYNC B1 ;  /* 0x0000000000017941 */ /* 0x000fea0003800000 */
.L_x_56:
        /* <DEDUP_REMOVED lines=9> */
.L_x_59:
[----:B------:R-:W-:Y:S05]  /*30b0*/  BSYNC B1 ;  /* 0x0000000000017941 */ /* 0x000fea0003800000 */
.L_x_58:
        /* <DEDUP_REMOVED lines=9> */
.L_x_61:
[----:B------:R-:W-:Y:S05]  /*3150*/  BSYNC B1 ;  /* 0x0000000000017941 */ /* 0x000fea0003800000 */
.L_x_60:
        /* <DEDUP_REMOVED lines=10> */
.L_x_63:
[----:B------:R-:W-:Y:S05]  /*3200*/  BSYNC B1 ;  /* 0x0000000000017941 */ /* 0x000fea0003800000 */
.L_x_62:
        /* <DEDUP_REMOVED lines=10> */
.L_x_65:
[----:B------:R-:W-:Y:S05]  /*32b0*/  BSYNC B1 ;  /* 0x0000000000017941 */ /* 0x000fea0003800000 */
.L_x_64:
        /* <DEDUP_REMOVED lines=9> */
.L_x_67:
[----:B------:R-:W-:Y:S05]  /*3350*/  BSYNC B1 ;  /* 0x0000000000017941 */ /* 0x000fea0003800000 */
.L_x_66:
        /* <DEDUP_REMOVED lines=9> */
.L_x_69:
[----:B------:R-:W-:Y:S05]  /*33f0*/  BSYNC B1 ;  /* 0x0000000000017941 */ /* 0x000fea0003800000 */
.L_x_68:
        /* <DEDUP_REMOVED lines=10> */
.L_x_71:
[----:B------:R-:W-:Y:S05]  /*34a0*/  BSYNC B1 ;  /* 0x0000000000017941 */ /* 0x000fea0003800000 */
.L_x_70:
        /* <DEDUP_REMOVED lines=10> */
.L_x_73:
[----:B------:R-:W-:Y:S05]  /*3550*/  BSYNC B1 ;  /* 0x0000000000017941 */ /* 0x000fea0003800000 */
.L_x_72:
        /* <DEDUP_REMOVED lines=9> */
.L_x_75:
[----:B------:R-:W-:Y:S05]  /*35f0*/  BSYNC B1 ;  /* 0x0000000000017941 */ /* 0x000fea0003800000 */
.L_x_74:
        /* <DEDUP_REMOVED lines=9> */
.L_x_77:
[----:B------:R-:W-:Y:S05]  /*3690*/  BSYNC B1 ;  /* 0x0000000000017941 */ /* 0x000fea0003800000 */
.L_x_76:
        /* <DEDUP_REMOVED lines=10> */
.L_x_79:
[----:B------:R-:W-:Y:S05]  /*3740*/  BSYNC B1 ;  /* 0x0000000000017941 */ /* 0x000fea0003800000 */
.L_x_78:
        /* <DEDUP_REMOVED lines=10> */
.L_x_81:
[----:B------:R-:W-:Y:S05]  /*37f0*/  BSYNC B1 ;  /* 0x0000000000017941 */ /* 0x000fea0003800000 */
.L_x_80:
        /* <DEDUP_REMOVED lines=9> */
.L_x_83:
[----:B------:R-:W-:Y:S05]  /*3890*/  BSYNC B1 ;  /* 0x0000000000017941 */ /* 0x000fea0003800000 */
.L_x_82:
        /* <DEDUP_REMOVED lines=9> */
.L_x_85:
[----:B------:R-:W-:Y:S05]  /*3930*/  BSYNC B1 ;  /* 0x0000000000017941 */ /* 0x000fea0003800000 */
.L_x_84:
        /* <DEDUP_REMOVED lines=10> */
.L_x_87:
[----:B------:R-:W-:Y:S05]  /*39e0*/  BSYNC B1 ;  /* 0x0000000000017941 */ /* 0x000fea0003800000 */
.L_x_86:
[----:B-----5:R-:W-:Y:S01]  /*39f0*/  LOP3.LUT R7, R24, 0xffffe000, RZ, 0xc0, !PT ;  /* 0xffffe00018077812 */ /* 0x020fe200078ec0ff */
[----:B------:R-:W-:Y:S01]  /*3a00*/  BSSY B1, `(.L_x_88) ;  /* 0x000000b000017945 */ /* 0x000fe20003800000 */
[----:B------:R-:W-:Y:S01]  /*3a10*/  ISETP.GT.AND P1, PT, R6, 0x39, PT ;  /* 0x000000390600780c */ /* 0x000fe20003f24270 */
[----:B------:R-:W-:Y:S02]  /*3a20*/  @P2 IMAD.MOV.U32 R6, RZ, RZ, R8 ;  /* 0x000000ffff062224 */ /* 0x000fe400078e0008 */
[----:B------:R-:W-:Y:S01]  /*3a30*/  FMUL R7, R7, R58 ;  /* 0x0000003a07077220 */ /* 0x000fe20000400000 */
[----:B------:R-:W-:-:S03]  /*3a40*/  ISETP.GT.AND P3, PT, R3, RZ, P1 ;  /* 0x000000ff0300720c */ /* 0x000fc60000f64270 */
[----:B------:R-:W-:Y:S01]  /*3a50*/  FFMA R15, R52, R23, R7 ;  /* 0x00000017340f7223 */ /* 0x000fe20000000007 */
[----:B------:R-:W-:-:S04]  /*3a60*/  @P2 IMAD.MOV.U32 R7, RZ, RZ, R9 ;  /* 0x000000ffff072224 */ /* 0x000fc800078e0009 */
[----:B------:R-:W-:-:S05]  /*3a70*/  F2FP.TF32.F32.PACK_B R15, R15 ;  /* 0x0000000fff0f723e */ /* 0x000fca00024050ff */
[----:B------:R0:W-:Y:S01]  /*3a80*/  @P2 STG.E desc[UR36][R6.64+0xe0], R15 ;  /* 0x0000e00f06002986 */ /* 0x0001e2000c101924 */
[----:B------:R-:W-:Y:S05]  /*3a90*/  @!P3 BRA `(.L_x_89) ;  /* 0x000000000004b947 */ /* 0x000fea0003800000 */
[----:B------:R0:W5:Y:S02]  /*3aa0*/  LDG.E.LTC128B R24, desc[UR36][R4.64+0xe4] ;  /* 0x0000e42404187981 */ /* 0x000164000c1e1920 */
.L_x_89:
[----:B------:R-:W-:Y:S05]  /*3ab0*/  BSYNC B1 ;  /* 0x0000000000017941 */ /* 0x000fea0003800000 */
.L_x_88:
[----:B01---5:R-:W-:Y:S01]  /*3ac0*/  LOP3.LUT R5, R24, 0xffffe000, RZ, 0xc0, !PT ;  /* 0xffffe00018057812 */ /* 0x023fe200078ec0ff */
        /* <DEDUP_REMOVED lines=8> */
.L_x_91:
[----:B------:R-:W-:Y:S05]  /*3b50*/  BSYNC B1 ;  /* 0x0000000000017941 */ /* 0x000fea0003800000 */
.L_x_90:
[----:B-----5:R-:W-:Y:S01]  /*3b60*/  LOP3.LUT R5, R24, 0xffffe000, RZ, 0xc0, !PT ;  /* 0xffffe00018057812 */ /* 0x020fe200078ec0ff */
[----:B------:R-:W-:Y:S01]  /*3b70*/  @P0 IMAD.MOV.U32 R4, RZ, RZ, R12 ;  /* 0x000000ffff040224 */ /* 0x000fe200078e000c */
[----:B------:R-:W-:Y:S01]  /*3b80*/  ISETP.GT.AND P1, PT, R3, 0x8, P1 ;  /* 0x000000080300780c */ /* 0x000fe20000f24270 */
[----:B------:R-:W-:Y:S02]  /*3b90*/  BSSY B1, `(.L_x_92) ;  /* 0x0000008000017945 */ /* 0x000fe40003800000 */
[----:B------:R-:W-:-:S04]  /*3ba0*/  FMUL R5, R5, R58 ;  /* 0x0000003a05057220 */ /* 0x000fc80000400000 */
[----:B------:R-:W-:Y:S01]  /*3bb0*/  FFMA R7, R54, R23, R5 ;  /* 0x0000001736077223 */ /* 0x000fe20000000005 */
[----:B------:R-:W-:-:S04]  /*3bc0*/  @P0 IMAD.MOV.U32 R5, RZ, RZ, R13 ;  /* 0x000000ffff050224 */ /* 0x000fc800078e000d */
[----:B------:R-:W-:-:S05]  /*3bd0*/  F2FP.TF32.F32.PACK_B R7, R7 ;  /* 0x00000007ff07723e */ /* 0x000fca00024050ff */
[----:B------:R0:W-:Y:S01]  /*3be0*/  @P0 STG.E desc[UR36][R4.64+0xe0], R7 ;  /* 0x0000e00704000986 */ /* 0x0001e2000c101924 */
[----:B------:R-:W-:Y:S05]  /*3bf0*/  @!P1 BRA `(.L_x_93) ;  /* 0x0000000000049947 */ /* 0x000fea0003800000 */
[----:B------:R0:W5:Y:S02]  /*3c00*/  LDG.E.LTC128B R24, desc[UR36][R10.64+0xe4] ;  /* 0x0000e4240a187981 */ /* 0x000164000c1e1920 */
.L_x_93:
[----:B------:R-:W-:Y:S05]  /*3c10*/  BSYNC B1 ;  /* 0x0000000000017941 */ /* 0x000fea0003800000 */
.L_x_92:
[----:B------:R-:W-:Y:S05]  /*3c20*/  @!P1 BRA `(.L_x_94) ;  /* 0x0000000800909947 */ /* 0x000fea0003800000 */
[----:B-----5:R-:W-:-:S05]  /*3c30*/  LOP3.LUT R3, R24, 0xffffe000, RZ, 0xc0, !PT ;  /* 0xffffe00018037812 */ /* 0x020fca00078ec0ff */
[----:B0-----:R-:W-:-:S04]  /*3c40*/  FMUL R4, R3, R58 ;  /* 0x0000003a03047220 */ /* 0x001fc80000400000 */
[----:B------:R-:W-:-:S05]  /*3c50*/  FFMA R55, R55, R23, R4 ;  /* 0x0000001737377223 */ /* 0x000fca0000000004 */
[----:B------:R-:W-:-:S05]  /*3c60*/  F2FP.TF32.F32.PACK_B R55, R55 ;  /* 0x00000037ff37723e */ /* 0x000fca00024050ff */
[----:B------:R0:W-:Y:S01]  /*3c70*/  STG.E desc[UR36][R12.64+0xe4], R55 ;  /* 0x0000e4370c007986 */ /* 0x0001e2000c101924 */
[----:B------:R-:W-:Y:S05]  /*3c80*/  BRA `(.L_x_94) ;  /* 0x0000000800787947 */ /* 0x000fea0003800000 */
.L_x_33:
[----:B------:R-:W-:Y:S01]  /*3c90*/  ISETP.GT.AND P4, PT, R6, 0x1, PT ;  /* 0x000000010600780c */ /* 0x000fe20003f84270 */
[----:B------:R-:W-:Y:S01]  /*3ca0*/  ULDC.64 UR4, c[0x0][0x5c0] ;  /* 0x0001700000047ab9 */ /* 0x000fe20000000a00 */
[-C--:B------:R-:W-:Y:S01]  /*3cb0*/  FMUL R7, R24, R23.reuse ;  /* 0x0000001718077220 */ /* 0x080fe20000400000 */
[----:B------:R-:W-:Y:S01]  /*3cc0*/  LEA R4, P3, R72, UR4, 0x2 ;  /* 0x0000000448047c11 */ /* 0x000fe2000f8610ff */
[-C--:B------:R-:W-:Y:S01]  /*3cd0*/  FMUL R25, R25, R23.reuse ;  /* 0x0000001719197220 */ /* 0x080fe20000400000 */
[----:B------:R-:W-:Y:S01]  /*3ce0*/  ISETP.GT.AND P1, PT, R3, RZ, P4 ;  /* 0x000000ff0300720c */ /* 0x000fe20002724270 */
[-C--:B------:R-:W-:Y:S01]  /*3cf0*/  FMUL R11, R26, R23.reuse ;  /* 0x000000171a0b7220 */ /* 0x080fe20000400000 */
[----:B------:R-:W-:Y:S01]  /*3d00*/  LEA.HI.X R5, R72, UR5, R83, 0x2, P3 ;  /* 0x0000000548057c11 */ /* 0x000fe200098f1453 */
[----:B------:R-:W-:Y:S01]  /*3d10*/  FMUL R27, R27, R23 ;  /* 0x000000171b1b7220 */ /* 0x000fe20000400000 */
[----:B------:R-:W-:Y:S01]  /*3d20*/  F2FP.TF32.F32.PACK_B R7, R7 ;  /* 0x00000007ff07723e */ /* 0x000fe200024050ff */
[----:B------:R-:W-:Y:S01]  /*3d30*/  FMUL R29, R29, R23 ;  /* 0x000000171d1d7220 */ /* 0x000fe20000400000 */
[----:B------:R-:W-:Y:S01]  /*3d40*/  F2FP.TF32.F32.PACK_B R25, R25 ;  /* 0x00000019ff19723e */ /* 0x000fe200024050ff */
[-C--:B------:R-:W-:Y:S01]  /*3d50*/  FMUL R31, R31, R23.reuse ;  /* 0x000000171f1f7220 */ /* 0x080fe20000400000 */
[C---:B------:R-:W-:Y:S01]  /*3d60*/  SHF.L.U64.HI R9, R59.reuse, 0x2, R60 ;  /* 0x000000023b097819 */ /* 0x040fe2000001023c */
[----:B------:R0:W-:Y:S01]  /*3d70*/  @P2 STG.E desc[UR36][R4.64], R7 ;  /* 0x0000000704002986 */ /* 0x0001e2000c101924 */
[----:B------:R-:W-:Y:S01]  /*3d80*/  LEA R8, P3, R59, R4, 0x2 ;  /* 0x000000043b087211 */ /* 0x000fe200078610ff */
[-C--:B------:R-:W-:Y:S01]  /*3d90*/  FMUL R13, R32, R23.reuse ;  /* 0x00000017200d7220 */ /* 0x080fe20000400000 */
[C---:B------:R-:W-:Y:S01]  /*3da0*/  ISETP.GT.AND P2, PT, R6.reuse, 0x8, PT ;  /* 0x000000080600780c */ /* 0x040fe20003f44270 */
[----:B------:R-:W-:Y:S01]  /*3db0*/  @P1 STG.E desc[UR36][R4.64+0x4], R25 ;  /* 0x0000041904001986 */ /* 0x000fe2000c101924 */
[----:B------:R-:W-:Y:S01]  /*3dc0*/  ISETP.GT.AND P1, PT, R6, 0x9, PT ;  /* 0x000000090600780c */ /* 0x000fe20003f24270 */
[----:B------:R-:W-:Y:S01]  /*3dd0*/  IMAD.X R9, R9, 0x1, R5, P3 ;  /* 0x0000000109097824 */ /* 0x000fe200018e0605 */
[----:B------:R-:W-:Y:S01]  /*3de0*/  ISETP.GT.AND P0, PT, R3, 0x8, P0 ;  /* 0x000000080300780c */ /* 0x000fe20000704270 */
[-C--:B------:R-:W-:Y:S01]  /*3df0*/  FMUL R33, R33, R23.reuse ;  /* 0x0000001721217220 */ /* 0x080fe20000400000 */
[----:B------:R-:W-:Y:S01]  /*3e00*/  ISETP.GT.AND P4, PT, R3, 0x8, P4 ;  /* 0x000000080300780c */ /* 0x000fe20002784270 */
[-C--:B------:R-:W-:Y:S01]  /*3e10*/  FMUL R35, R35, R23.reuse ;  /* 0x0000001723237220 */ /* 0x080fe20000400000 */
[C---:B------:R-:W-:Y:S01]  /*3e20*/  ISETP.GT.AND P5, PT, R3.reuse, RZ, P2 ;  /* 0x000000ff0300720c */ /* 0x040fe200017a4270 */
[-C--:B0-----:R-:W-:Y:S01]  /*3e30*/  FMUL R7, R28, R23.reuse ;  /* 0x000000171c077220 */ /* 0x081fe20000400000 */
[----:B------:R-:W-:Y:S01]  /*3e40*/  ISETP.GT.AND P3, PT, R3, RZ, P1 ;  /* 0x000000ff0300720c */ /* 0x000fe20000f64270 */
[----:B------:R-:W-:Y:S01]  /*3e50*/  FMUL R37, R37, R23 ;  /* 0x0000001725257220 */ /* 0x000fe20000400000 */
[----:B------:R-:W-:Y:S01]  /*3e60*/  F2FP.TF32.F32.PACK_B R11, R11 ;  /* 0x0000000bff0b723e */ /* 0x000fe200024050ff */
[----:B------:R-:W-:Y:S01]  /*3e70*/  FMUL R39, R39, R23 ;  /* 0x0000001727277220 */ /* 0x000fe20000400000 */
[----:B------:R-:W-:Y:S01]  /*3e80*/  F2FP.TF32.F32.PACK_B R27, R27 ;  /* 0x0000001bff1b723e */ /* 0x000fe200024050ff */
[----:B------:R-:W-:Y:S01]  /*3e90*/  FMUL R41, R41, R23 ;  /* 0x0000001729297220 */ /* 0x000fe20000400000 */
[----:B------:R-:W-:Y:S01]  /*3ea0*/  F2FP.TF32.F32.PACK_B R7, R7 ;  /* 0x00000007ff07723e */ /* 0x000fe200024050ff */
[----:B------:R0:W-:Y:S01]  /*3eb0*/  @P0 STG.E desc[UR36][R8.64], R11 ;  /* 0x0000000b08000986 */ /* 0x0001e2000c101924 */
[----:B------:R-:W-:Y:S01]  /*3ec0*/  F2FP.TF32.F32.PACK_B R29, R29 ;  /* 0x0000001dff1d723e */ /* 0x000fe200024050ff */
[-C--:B------:R-:W-:Y:S01]  /*3ed0*/  FMUL R43, R43, R23.reuse ;  /* 0x000000172b2b7220 */ /* 0x080fe20000400000 */
[C---:B------:R-:W-:Y:S01]  /*3ee0*/  ISETP.GT.AND P0, PT, R6.reuse, 0x10, PT ;  /* 0x000000100600780c */ /* 0x040fe20003f04270 */
[----:B------:R-:W-:Y:S01]  /*3ef0*/  @P4 STG.E desc[UR36][R8.64+0x4], R27 ;  /* 0x0000041b08004986 */ /* 0x000fe2000c101924 */
[----:B------:R-:W-:Y:S01]  /*3f00*/  ISETP.GT.AND P2, PT, R3, 0x8, P2 ;  /* 0x000000080300780c */ /* 0x000fe20001744270 */
[-C--:B------:R-:W-:Y:S01]  /*3f10*/  FMUL R45, R45, R23.reuse ;  /* 0x000000172d2d7220 */ /* 0x080fe20000400000 */
[C---:B------:R-:W-:Y:S01]  /*3f20*/  ISETP.GT.AND P1, PT, R3.reuse, 0x8, P1 ;  /* 0x000000080300780c */ /* 0x040fe20000f24270 */
[----:B------:R1:W-:Y:S01]  /*3f30*/  @P5 STG.E desc[UR36][R4.64+0x20], R7 ;  /* 0x0000200704005986 */ /* 0x0003e2000c101924 */
[----:B------:R-:W-:Y:S01]  /*3f40*/  ISETP.GT.AND P5, PT, R3, RZ, P0 ;  /* 0x000000ff0300720c */ /* 0x000fe200007a4270 */
[----:B------:R-:W-:Y:S01]  /*3f50*/  FMUL R47, R47, R23 ;  /* 0x000000172f2f7220 */ /* 0x000fe20000400000 */
[----:B------:R-:W-:Y:S01]  /*3f60*/  F2FP.TF32.F32.PACK_B R31, R31 ;  /* 0x0000001fff1f723e */ /* 0x000fe200024050ff */
[----:B------:R-:W-:Y:S01]  /*3f70*/  @P3 STG.E desc[UR36][R4.64+0x24], R29 ;  /* 0x0000241d04003986 */ /* 0x000fe2000c101924 */
[----:B------:R-:W-:Y:S01]  /*3f80*/  ISETP.GT.AND P3, PT, R6, 0x11, PT ;  /* 0x000000110600780c */ /* 0x000fe20003f64270 */
[----:B0-----:R-:W-:Y:S01]  /*3f90*/  FMUL R11, R30, R23 ;  /* 0x000000171e0b7220 */ /* 0x001fe20000400000 */
[----:B------:R-:W-:Y:S01]  /*3fa0*/  F2FP.TF32.F32.PACK_B R13, R13 ;  /* 0x0000000dff0d723e */ /* 0x000fe200024050ff */
[-C--:B------:R-:W-:Y:S01]  /*3fb0*/  FMUL R49, R49, R23.reuse ;  /* 0x0000001731317220 */ /* 0x080fe20000400000 */
[----:B------:R-:W-:Y:S01]  /*3fc0*/  ISETP.GT.AND P4, PT, R3, RZ, P3 ;  /* 0x000000ff0300720c */ /* 0x000fe20001f84270 */
[----:B------:R-:W-:Y:S01]  /*3fd0*/  FMUL R15, R50, R23 ;  /* 0x00000017320f7220 */ /* 0x000fe20000400000 */
[----:B------:R-:W-:Y:S01]  /*3fe0*/  F2FP.TF32.F32.PACK_B R11, R11 ;  /* 0x0000000bff0b723e */ /* 0x000fe200024050ff */
[----:B-1----:R-:W-:Y:S01]  /*3ff0*/  FMUL R7, R34, R23 ;  /* 0x0000001722077220 */ /* 0x002fe20000400000 */
[----:B------:R-:W-:Y:S01]  /*4000*/  F2FP.TF32.F32.PACK_B R33, R33 ;  /* 0x00000021ff21723e */ /* 0x000fe200024050ff */
[-C--:B------:R-:W-:Y:S01]  /*4010*/  FMUL R51, R51, R23.reuse ;  /* 0x0000001733337220 */ /* 0x080fe20000400000 */
[----:B------:R-:W-:Y:S01]  /*4020*/  ISETP.GT.AND P0, PT, R3, 0x8, P0 ;  /* 0x000000080300780c */ /* 0x000fe20000704270 */
[----:B------:R0:W-:Y:S01]  /*4030*/  @P2 STG.E desc[UR36][R8.64+0x20], R11 ;  /* 0x0000200b08002986 */ /* 0x0001e2000c101924 */
[----:B------:R-:W-:Y:S01]  /*4040*/  ISETP.GT.AND P2, PT, R6, 0x19, PT ;  /* 0x000000190600780c */ /* 0x000fe20003f44270 */
[----:B------:R-:W-:Y:S01]  /*4050*/  FMUL R21, R52, R23 ;  /* 0x0000001734157220 */ /* 0x000fe20000400000 */
[----:B------:R-:W-:Y:S01]  /*4060*/  F2FP.TF32.F32.PACK_B R7, R7 ;  /* 0x00000007ff07723e */ /* 0x000fe200024050ff */
[----:B------:R-:W-:Y:S01]  /*4070*/  @P1 STG.E desc[UR36][R8.64+0x24], R31 ;  /* 0x0000241f08001986 */ /* 0x000fe2000c101924 */
[----:B------:R-:W-:Y:S01]  /*4080*/  ISETP.GT.AND P1, PT, R6, 0x18, PT ;  /* 0x000000180600780c */ /* 0x000fe20003f24270 */
[----:B------:R-:W-:Y:S01]  /*4090*/  FMUL R53, R53, R23 ;  /* 0x0000001735357220 */ /* 0x000fe20000400000 */
[----:B------:R-:W-:Y:S01]  /*40a0*/  F2FP.TF32.F32.PACK_B R35, R35 ;  /* 0x00000023ff23723e */ /* 0x000fe200024050ff */
[----:B------:R1:W-:Y:S01]  /*40b0*/  @P5 STG.E desc[UR36][R4.64+0x40], R13 ;  /* 0x0000400d04005986 */ /* 0x0003e2000c101924 */
[----:B------:R-:W-:Y:S01]  /*40c0*/  ISETP.GT.AND P5, PT, R3, RZ, P1 ;  /* 0x000000ff0300720c */ /* 0x000fe20000fa4270 */
[----:B------:R-:W-:Y:S01]  /*40d0*/  FMUL R55, R55, R23 ;  /* 0x0000001737377220 */ /* 0x000fe20000400000 */
[----:B------:R-:W-:Y:S01]  /*40e0*/  F2FP.TF32.F32.PACK_B R37, R37 ;  /* 0x00000025ff25723e */ /* 0x000fe200024050ff */
[----:B------:R-:W-:Y:S01]  /*40f0*/  @P4 STG.E desc[UR36][R4.64+0x44], R33 ;  /* 0x0000442104004986 */ /* 0x000fe2000c101924 */
[C---:B------:R-:W-:Y:S01]  /*4100*/  ISETP.GT.AND P4, PT, R3.reuse, 0x8, P3 ;  /* 0x000000080300780c */ /* 0x040fe20001f84270 */
[----:B0-----:R-:W-:Y:S01]  /*4110*/  FMUL R11, R36, R23 ;  /* 0x00000017240b7220 */ /* 0x001fe20000400000 */
[----:B------:R-:W-:Y:S01]  /*4120*/  ISETP.GT.AND P3, PT, R3, RZ, P2 ;  /* 0x000000ff0300720c */ /* 0x000fe20001764270 */
[----:B------:R0:W-:Y:S01]  /*4130*/  @P0 STG.E desc[UR36][R8.64+0x40], R7 ;  /* 0x0000400708000986 */ /* 0x0001e2000c101924 */
[----:B------:R-:W-:-:S02]  /*4140*/  ISETP.GT.AND P0, PT, R6, 0x20, PT ;  /* 0x000000200600780c */ /* 0x000fc40003f04270 */
[----:B------:R-:W-:Y:S01]  /*4150*/  F2FP.TF32.F32.PACK_B R11, R11 ;  /* 0x0000000bff0b723e */ /* 0x000fe200024050ff */
[----:B-1----:R-:W-:Y:S01]  /*4160*/  FMUL R13, R40, R23 ;  /* 0x00000017280d7220 */ /* 0x002fe20000400000 */
[C---:B------:R-:W-:Y:S02]  /*4170*/  ISETP.GT.AND P1, PT, R3.reuse, 0x8, P1 ;  /* 0x000000080300780c */ /* 0x040fe40000f24270 */
[----:B------:R-:W-:Y:S02]  /*4180*/  F2FP.TF32.F32.PACK_B R39, R39 ;  /* 0x00000027ff27723e */ /* 0x000fe400024050ff */
[----:B------:R-:W-:Y:S01]  /*4190*/  F2FP.TF32.F32.PACK_B R13, R13 ;  /* 0x0000000dff0d723e */ /* 0x000fe200024050ff */
[----:B------:R-:W-:Y:S01]  /*41a0*/  @P4 STG.E desc[UR36][R8.64+0x44], R35 ;  /* 0x0000442308004986 */ /* 0x000fe2000c101924 */
[C---:B------:R-:W-:Y:S01]  /*41b0*/  ISETP.GT.AND P4, PT, R3.reuse, 0x8, P2 ;  /* 0x000000080300780c */ /* 0x040fe20001784270 */
[----:B0-----:R-:W-:Y:S01]  /*41c0*/  FMUL R7, R38, R23 ;  /* 0x0000001726077220 */ /* 0x001fe20000400000 */
[----:B------:R-:W-:Y:S01]  /*41d0*/  ISETP.GT.AND P2, PT, R6, 0x21, PT ;  /* 0x000000210600780c */ /* 0x000fe20003f44270 */
[----:B------:R0:W-:Y:S01]  /*41e0*/  @P5 STG.E desc[UR36][R4.64+0x60], R11 ;  /* 0x0000600b04005986 */ /* 0x0001e2000c101924 */
[----:B------:R-:W-:-:S02]  /*41f0*/  ISETP.GT.AND P5, PT, R3, RZ, P0 ;  /* 0x000000ff0300720c */ /* 0x000fc400007a4270 */
[----:B------:R-:W-:Y:S01]  /*4200*/  F2FP.TF32.F32.PACK_B R7, R7 ;  /* 0x00000007ff07723e */ /* 0x000fe200024050ff */
[----:B------:R-:W-:Y:S01]  /*4210*/  @P3 STG.E desc[UR36][R4.64+0x64], R37 ;  /* 0x0000642504003986 */ /* 0x000fe2000c101924 */
[C---:B------:R-:W-:Y:S02]  /*4220*/  ISETP.GT.AND P3, PT, R3.reuse, RZ, P2 ;  /* 0x000000ff0300720c */ /* 0x040fe40001764270 */
[----:B------:R-:W-:Y:S01]  /*4230*/  F2FP.TF32.F32.PACK_B R41, R41 ;  /* 0x00000029ff29723e */ /* 0x000fe200024050ff */
[----:B------:R1:W-:Y:S01]  /*4240*/  @P1 STG.E desc[UR36][R8.64+0x60], R7 ;  /* 0x0000600708001986 */ /* 0x0003e2000c101924 */
[----:B------:R-:W-:Y:S02]  /*4250*/  ISETP.GT.AND P0, PT, R3, 0x8, P0 ;  /* 0x000000080300780c */ /* 0x000fe40000704270 */
[----:B------:R-:W-:Y:S01]  /*4260*/  F2FP.TF32.F32.PACK_B R43, R43 ;  /* 0x0000002bff2b723e */ /* 0x000fe200024050ff */
[----:B------:R-:W-:Y:S01]  /*4270*/  @P4 STG.E desc[UR36][R8.64+0x64], R39 ;  /* 0x0000642708004986 */ /* 0x000fe2000c101924 */
[----:B------:R-:W-:Y:S01]  /*4280*/  ISETP.GT.AND P4, PT, R6, 0x28, PT ;  /* 0x000000280600780c */ /* 0x000fe20003f84270 */
[----:B0-----:R-:W-:Y:S01]  /*4290*/  FMUL R11, R44, R23 ;  /* 0x000000172c0b7220 */ /* 0x001fe20000400000 */
[----:B------:R-:W-:Y:S01]  /*42a0*/  F2FP.TF32.F32.PACK_B R45, R45 ;  /* 0x0000002dff2d723e */ /* 0x000fe200024050ff */
[----:B------:R0:W-:Y:S01]  /*42b0*/  @P5 STG.E desc[UR36][R4.64+0x80], R13 ;  /* 0x0000800d04005986 */ /* 0x0001e2000c101924 */
[----:B------:R-:W-:-:S02]  /*42c0*/  ISETP.GT.AND P5, PT, R6, 0x29, PT ;  /* 0x000000290600780c */ /* 0x000fc40003fa4270 */
[----:B------:R-:W-:Y:S01]  /*42d0*/  F2FP.TF32.F32.PACK_B R11, R11 ;  /* 0x0000000bff0b723e */ /* 0x000fe200024050ff */
[----:B------:R-:W-:Y:S01]  /*42e0*/  @P3 STG.E desc[UR36][R4.64+0x84], R41 ;  /* 0x0000842904003986 */ /* 0x000fe2000c101924 */
[C---:B------:R-:W-:Y:S01]  /*42f0*/  ISETP.GT.AND P3, PT, R3.reuse, 0x8, P2 ;  /* 0x000000080300780c */ /* 0x040fe20001764270 */
[-C--:B-1----:R-:W-:Y:S01]  /*4300*/  FMUL R7, R42, R23.reuse ;  /* 0x000000172a077220 */ /* 0x082fe20000400000 */
[C---:B------:R-:W-:Y:S02]  /*4310*/  ISETP.GT.AND P2, PT, R3.reuse, RZ, P4 ;  /* 0x000000ff0300720c */ /* 0x040fe40002744270 */
[C---:B------:R-:W-:Y:S02]  /*4320*/  ISETP.GT.AND P1, PT, R3.reuse, RZ, P5 ;  /* 0x000000ff0300720c */ /* 0x040fe40002f24270 */
[----:B------:R-:W-:Y:S01]  /*4330*/  ISETP.GT.AND P4, PT, R3, 0x8, P4 ;  /* 0x000000080300780c */ /* 0x000fe20002784270 */
[----:B0-----:R-:W-:Y:S01]  /*4340*/  FMUL R13, R46, R23 ;  /* 0x000000172e0d7220 */ /* 0x001fe20000400000 */
[----:B------:R-:W-:-:S02]  /*4350*/  F2FP.TF32.F32.PACK_B R7, R7 ;  /* 0x00000007ff07723e */ /* 0x000fc400024050ff */
[----:B------:R-:W-:Y:S02]  /*4360*/  ISETP.GT.AND P5, PT, R3, 0x8, P5 ;  /* 0x000000080300780c */ /* 0x000fe40002fa4270 */
[----:B------:R-:W-:Y:S01]  /*4370*/  F2FP.TF32.F32.PACK_B R13, R13 ;  /* 0x0000000dff0d723e */ /* 0x000fe200024050ff */
[----:B------:R0:W-:Y:S01]  /*4380*/  @P0 STG.E desc[UR36][R8.64+0x80], R7 ;  /* 0x0000800708000986 */ /* 0x0001e2000c101924 */
[C---:B------:R-:W-:Y:S02]  /*4390*/  ISETP.GT.AND P0, PT, R6.reuse, 0x39, PT ;  /* 0x000000390600780c */ /* 0x040fe40003f04270 */
[----:B------:R-:W-:Y:S01]  /*43a0*/  F2FP.TF32.F32.PACK_B R47, R47 ;  /* 0x0000002fff2f723e */ /* 0x000fe200024050ff */
[----:B------:R-:W-:Y:S01]  /*43b0*/  @P3 STG.E desc[UR36][R8.64+0x84], R43 ;  /* 0x0000842b08003986 */ /* 0x000fe2000c101924 */
[C---:B------:R-:W-:Y:S02]  /*43c0*/  ISETP.GT.AND P3, PT, R6.reuse, 0x30, PT ;  /* 0x000000300600780c */ /* 0x040fe40003f64270 */
[----:B------:R-:W-:Y:S01]  /*43d0*/  F2FP.TF32.F32.PACK_B R49, R49 ;  /* 0x00000031ff31723e */ /* 0x000fe200024050ff */
[----:B------:R1:W-:Y:S01]  /*43e0*/  @P2 STG.E desc[UR36][R4.64+0xa0], R11 ;  /* 0x0000a00b04002986 */ /* 0x0003e2000c101924 */
[----:B------:R-:W-:-:S02]  /*43f0*/  ISETP.GT.AND P2, PT, R6, 0x31, PT ;  /* 0x000000310600780c */ /* 0x000fc40003f44270 */
[----:B------:R-:W-:Y:S01]  /*4400*/  F2FP.TF32.F32.PACK_B R15, R15 ;  /* 0x0000000fff0f723e */ /* 0x000fe200024050ff */
[----:B------:R-:W-:Y:S01]  /*4410*/  @P1 STG.E desc[UR36][R4.64+0xa4], R45 ;  /* 0x0000a42d04001986 */ /* 0x000fe2000c101924 */
[----:B------:R-:W-:Y:S01]  /*4420*/  ISETP.GT.AND P1, PT, R6, 0x38, PT ;  /* 0x000000380600780c */ /* 0x000fe20003f24270 */
[----:B------:R-:W-:Y:S01]  /*4430*/  @P4 IMAD.MOV.U32 R6, RZ, RZ, R8 ;  /* 0x000000ffff064224 */ /* 0x000fe200078e0008 */
[----:B------:R-:W-:Y:S01]  /*4440*/  F2FP.TF32.F32.PACK_B R51, R51 ;  /* 0x00000033ff33723e */ /* 0x000fe200024050ff */
[----:B0-----:R-:W-:Y:S01]  /*4450*/  @P4 IMAD.MOV.U32 R7, RZ, RZ, R9 ;  /* 0x000000ffff074224 */ /* 0x001fe200078e0009 */
[----:B------:R-:W-:Y:S02]  /*4460*/  F2FP.TF32.F32.PACK_B R21, R21 ;  /* 0x00000015ff15723e */ /* 0x000fe400024050ff */
[----:B------:R-:W-:Y:S01]  /*4470*/  F2FP.TF32.F32.PACK_B R53, R53 ;  /* 0x00000035ff35723e */ /* 0x000fe200024050ff */
[----:B-1----:R-:W-:Y:S01]  /*4480*/  FMUL R11, R48, R23 ;  /* 0x00000017300b7220 */ /* 0x002fe20000400000 */
[----:B------:R0:W-:Y:S01]  /*4490*/  @P4 STG.E desc[UR36][R6.64+0xa0], R13 ;  /* 0x0000a00d06004986 */ /* 0x0001e2000c101924 */
[----:B------:R-:W-:-:S02]  /*44a0*/  ISETP.GT.AND P4, PT, R3, RZ, P3 ;  /* 0x000000ff0300720c */ /* 0x000fc40001f84270 */
[----:B------:R-:W-:Y:S02]  /*44b0*/  ISETP.GT.AND P3, PT, R3, 0x8, P3 ;  /* 0x000000080300780c */ /* 0x000fe40001f64270 */
[----:B------:R-:W-:Y:S02]  /*44c0*/  F2FP.TF32.F32.PACK_B R11, R11 ;  /* 0x0000000bff0b723e */ /* 0x000fe400024050ff */
[----:B------:R-:W-:Y:S01]  /*44d0*/  F2FP.TF32.F32.PACK_B R55, R55 ;  /* 0x00000037ff37723e */ /* 0x000fe200024050ff */
[----:B0-----:R-:W-:Y:S02]  /*44e0*/  @P5 IMAD.MOV.U32 R6, RZ, RZ, R8 ;  /* 0x000000ffff065224 */ /* 0x001fe400078e0008 */
[----:B------:R-:W-:Y:S01]  /*44f0*/  FMUL R13, R54, R23 ;  /* 0x00000017360d7220 */ /* 0x000fe20000400000 */
[----:B------:R-:W-:-:S04]  /*4500*/  @P5 IMAD.MOV.U32 R7, RZ, RZ, R9 ;  /* 0x000000ffff075224 */ /* 0x000fc800078e0009 */
[----:B------:R-:W-:Y:S01]  /*4510*/  F2FP.TF32.F32.PACK_B R13, R13 ;  /* 0x0000000dff0d723e */ /* 0x000fe200024050ff */
[----:B------:R0:W-:Y:S01]  /*4520*/  @P5 STG.E desc[UR36][R6.64+0xa4], R47 ;  /* 0x0000a42f06005986 */ /* 0x0001e2000c101924 */
[C---:B------:R-:W-:Y:S02]  /*4530*/  ISETP.GT.AND P5, PT, R3.reuse, RZ, P2 ;  /* 0x000000ff0300720c */ /* 0x040fe400017a4270 */
[C---:B------:R-:W-:Y:S01]  /*4540*/  ISETP.GT.AND P2, PT, R3.reuse, 0x8, P2 ;  /* 0x000000080300780c */ /* 0x040fe20001744270 */
[----:B------:R-:W-:Y:S01]  /*4550*/  @P4 STG.E desc[UR36][R4.64+0xc0], R11 ;  /* 0x0000c00b04004986 */ /* 0x000fe2000c101924 */
[C---:B------:R-:W-:Y:S02]  /*4560*/  ISETP.GT.AND P4, PT, R3.reuse, RZ, P1 ;  /* 0x000000ff0300720c */ /* 0x040fe40000f84270 */
[----:B------:R-:W-:Y:S01]  /*4570*/  ISETP.GT.AND P1, PT, R3, 0x8, P1 ;  /* 0x000000080300780c */ /* 0x000fe20000f24270 */
[----:B0-----:R-:W-:-:S06]  /*4580*/  @P3 IMAD.MOV.U32 R6, RZ, RZ, R8 ;  /* 0x000000ffff063224 */ /* 0x001fcc00078e0008 */
[----:B------:R-:W-:Y:S01]  /*4590*/  @P5 STG.E desc[UR36][R4.64+0xc4], R49 ;  /* 0x0000c43104005986 */ /* 0x000fe2000c101924 */
[C---:B------:R-:W-:Y:S01]  /*45a0*/  ISETP.GT.AND P5, PT, R3.reuse, RZ, P0 ;  /* 0x000000ff0300720c */ /* 0x040fe200007a4270 */
[----:B------:R-:W-:Y:S01]  /*45b0*/  @P3 IMAD.MOV.U32 R7, RZ, RZ, R9 ;  /* 0x000000ffff073224 */ /* 0x000fe200078e0009 */
[----:B------:R-:W-:-:S04]  /*45c0*/  ISETP.GT.AND P0, PT, R3, 0x8, P0 ;  /* 0x000000080300780c */ /* 0x000fc80000704270 */
[----:B------:R0:W-:Y:S02]  /*45d0*/  @P3 STG.E desc[UR36][R6.64+0xc0], R15 ;  /* 0x0000c00f06003986 */ /* 0x0001e4000c101924 */
[----:B0-----:R-:W-:Y:S02]  /*45e0*/  @P2 IMAD.MOV.U32 R6, RZ, RZ, R8 ;  /* 0x000000ffff062224 */ /* 0x001fe400078e0008 */
[----:B------:R-:W-:-:S05]  /*45f0*/  @P2 IMAD.MOV.U32 R7, RZ, RZ, R9 ;  /* 0x000000ffff072224 */ /* 0x000fca00078e0009 */
[----:B------:R-:W-:Y:S04]  /*4600*/  @P2 STG.E desc[UR36][R6.64+0xc4], R51 ;  /* 0x0000c43306002986 */ /* 0x000fe8000c101924 */
[----:B------:R-:W-:Y:S04]  /*4610*/  @P4 STG.E desc[UR36][R4.64+0xe0], R21 ;  /* 0x0000e01504004986 */ /* 0x000fe8000c101924 */
[----:B------:R0:W-:Y:S02]  /*4620*/  @P5 STG.E desc[UR36][R4.64+0xe4], R53 ;  /* 0x0000e43504005986 */ /* 0x0001e4000c101924 */
[----:B0-----:R-:W-:-:S02]  /*4630*/  @P1 IMAD.MOV.U32 R4, RZ, RZ, R8 ;  /* 0x000000ffff041224 */ /* 0x001fc400078e0008 */
[----:B------:R-:W-:-:S05]  /*4640*/  @P1 IMAD.MOV.U32 R5, RZ, RZ, R9 ;  /* 0x000000ffff051224 */ /* 0x000fca00078e0009 */
[----:B------:R0:W-:Y:S04]  /*4650*/  @P1 STG.E desc[UR36][R4.64+0xe0], R13 ;  /* 0x0000e00d04001986 */ /* 0x0001e8000c101924 */
[----:B------:R0:W-:Y:S02]  /*4660*/  @P0 STG.E desc[UR36][R8.64+0xe4], R55 ;  /* 0x0000e43708000986 */ /* 0x0001e4000c101924 */
.L_x_94:
[----:B------:R-:W-:Y:S05]  /*4670*/  BSYNC B0 ;  /* 0x0000000000007941 */ /* 0x000fea0003800000 */
.L_x_32:
[----:B------:R-:W-:Y:S01]  /*4680*/  IADD3 R16, P0, R16, UR38, RZ ;  /* 0x0000002610107c10 */ /* 0x000fe2000ff1e0ff */
[----:B------:R-:W-:Y:S01]  /*4690*/  ULDC.64 UR4, c[0x0][0x650] ;  /* 0x0001940000047ab9 */ /* 0x000fe20000000a00 */
[----:B------:R-:W-:Y:S01]  /*46a0*/  PRMT R3, RZ, 0x7610, R3 ;  /* 0x00007610ff037816 */ /* 0x000fe20000000003 */
[----:B------:R-:W-:Y:S01]  /*46b0*/  IMAD.MOV.U32 R70, RZ, RZ, -0x1 ;  /* 0xffffffffff467424 */ /* 0x000fe200078e00ff */
[----:B------:R-:W-:Y:S01]  /*46c0*/  IADD3.X R17, R17, UR41, RZ, P0, !PT ;  /* 0x0000002911117c10 */ /* 0x000fe200087fe4ff */
[----:B--2---:R-:W-:Y:S01]  /*46d0*/  IMAD.MOV.U32 R69, RZ, RZ, -0x1 ;  /* 0xffffffffff457424 */ /* 0x004fe200078e00ff */
[----:B------:R-:W-:-:S04]  /*46e0*/  ISETP.GE.U32.AND P0, PT, R16, UR4, PT ;  /* 0x0000000410007c0c */ /* 0x000fc8000bf06070 */
[----:B------:R-:W-:-:S13]  /*46f0*/  ISETP.GE.U32.AND.EX P0, PT, R17, UR5, PT, P0 ;  /* 0x0000000511007c0c */ /* 0x000fda000bf06100 */
[----:B------:R-:W-:Y:S05]  /*4700*/  @P0 BRA `(.L_x_95) ;  /* 0x00000004004c0947 */ /* 0x000fea0003800000 */
[----:B01-3--:R-:W0:Y:S01]  /*4710*/  LDC.64 R10, c[0x0][0x628] ;  /* 0x00018a00ff0a7b82 */ /* 0x00be220000000a00 */
[----:B----4-:R-:W1:Y:S01]  /*4720*/  S2R R12, SR_CTAID.X ;  /* 0x00000000000c7919 */ /* 0x010e620000002500 */
[----:B------:R-:W-:Y:S02]  /*4730*/  IMAD.MOV.U32 R8, RZ, RZ, R16 ;  /* 0x000000ffff087224 */ /* 0x000fe400078e0010 */
[----:B------:R-:W-:Y:S01]  /*4740*/  IMAD.MOV.U32 R9, RZ, RZ, R17 ;  /* 0x000000ffff097224 */ /* 0x000fe200078e0011 */
[----:B------:R-:W2:Y:S03]  /*4750*/  S2R R20, SR_CTAID.Y ;  /* 0x0000000000147919 */ /* 0x000ea60000002600 */
[----:B------:R-:W3:Y:S08]  /*4760*/  LDC R0, c[0x0][0x630] ;  /* 0x00018c00ff007b82 */ /* 0x000ef00000000800 */
[----:B------:R-:W4:Y:S01]  /*4770*/  LDC.64 R14, c[0x0][0x620] ;  /* 0x00018800ff0e7b82 */ /* 0x000f220000000a00 */
[----:B0-----:R-:W-:-:S04]  /*4780*/  ISETP.NE.U32.AND P0, PT, R10, RZ, PT ;  /* 0x000000ff0a00720c */ /* 0x001fc80003f05070 */
[----:B------:R-:W-:-:S13]  /*4790*/  ISETP.NE.AND.EX P0, PT, R11, RZ, PT, P0 ;  /* 0x000000ff0b00720c */ /* 0x000fda0003f05300 */
[----:B-1234-:R-:W-:Y:S05]  /*47a0*/  @!P0 BRA `(.L_x_96) ;  /* 0x0000000000288947 */ /* 0x01efea0003800000 */
        /* <DEDUP_REMOVED lines=10> */
.L_x_96:
[-CC-:B------:R-:W-:Y:S01]  /*4850*/  SHF.R.U64 R69, R8, R0.reuse, R9.reuse ;  /* 0x0000000008457219 */ /* 0x180fe20000001209 */
[----:B------:R-:W0:Y:S01]  /*4860*/  LDC.64 R26, c[0x0][0x640] ;  /* 0x00019000ff1a7b82 */ /* 0x000e220000000a00 */
[----:B------:R-:W-:Y:S01]  /*4870*/  SHF.R.U32.HI R0, RZ, R0, R9 ;  /* 0x00000000ff007219 */ /* 0x000fe20000011609 */
[----:B------:R-:W-:Y:S01]  /*4880*/  ULDC UR4, c[0x0][0x150] ;  /* 0x0000540000047ab9 */ /* 0x000fe20000000800 */
[----:B------:R-:W-:Y:S02]  /*4890*/  IADD3 R3, P0, RZ, -R69, RZ ;  /* 0x80000045ff037210 */ /* 0x000fe40007f1e0ff */
[----:B------:R-:W-:-:S03]  /*48a0*/  I2FP.F32.U32 R7, R12 ;  /* 0x0000000c00077245 */ /* 0x000fc60000201000 */
[----:B------:R-:W1:Y:S01]  /*48b0*/  LDC R6, c[0x0][0x618] ;  /* 0x00018600ff067b82 */ /* 0x000e620000000800 */
[----:B------:R-:W-:Y:S02]  /*48c0*/  IMAD.X R5, RZ, RZ, ~R0, P0 ;  /* 0x000000ffff057224 */ /* 0x000fe400000e0e00 */
[----:B------:R-:W-:Y:S01]  /*48d0*/  FMUL R7, R7, UR4 ;  /* 0x0000000407077c20 */ /* 0x000fe20008400000 */
[----:B------:R-:W-:Y:S01]  /*48e0*/  ULDC UR4, c[0x0][0x154] ;  /* 0x0000550000047ab9 */ /* 0x000fe20000000800 */
[-C--:B------:R-:W-:Y:S02]  /*48f0*/  IMAD R0, R5, R14.reuse, RZ ;  /* 0x0000000e05007224 */ /* 0x080fe400078e02ff */
[C---:B------:R-:W-:Y:S01]  /*4900*/  IMAD.WIDE.U32 R4, R3.reuse, R14, R16 ;  /* 0x0000000e03047225 */ /* 0x040fe200078e0010 */
[----:B------:R-:W2:Y:S01]  /*4910*/  LDC R8, c[0x0][0x608] ;  /* 0x00018200ff087b82 */ /* 0x000ea20000000800 */
[----:B------:R-:W3:Y:S02]  /*4920*/  F2I.U32.TRUNC.NTZ R7, R7 ;  /* 0x0000000700077305 */ /* 0x000ee4000020f000 */
[----:B------:R-:W-:Y:S01]  /*4930*/  IMAD R3, R3, R15, R0 ;  /* 0x0000000f03037224 */ /* 0x000fe200078e0200 */
[----:B------:R-:W-:-:S03]  /*4940*/  I2FP.F32.U32 R0, R20 ;  /* 0x0000001400007245 */ /* 0x000fc60000201000 */
[----:B------:R-:W-:Y:S01]  /*4950*/  IMAD.IADD R3, R5, 0x1, R3 ;  /* 0x0000000105037824 */ /* 0x000fe200078e0203 */
[----:B------:R-:W4:Y:S01]  /*4960*/  LDC R11, c[0x0][0x658] ;  /* 0x00019600ff0b7b82 */ /* 0x000f220000000800 */
[----:B0-----:R-:W-:-:S04]  /*4970*/  ISETP.NE.U32.AND P0, PT, R26, RZ, PT ;  /* 0x000000ff1a00720c */ /* 0x001fc80003f05070 */
[----:B------:R-:W-:-:S03]  /*4980*/  ISETP.NE.AND.EX P0, PT, R27, RZ, PT, P0 ;  /* 0x000000ff1b00720c */ /* 0x000fc60003f05300 */
[----:B------:R-:W0:Y:S01]  /*4990*/  LDC R9, c[0x0][0x144] ;  /* 0x00005100ff097b82 */ /* 0x000e220000000800 */
[-C--:B-1----:R-:W-:Y:S01]  /*49a0*/  SHF.R.U64 R10, R4, R6.reuse, R3 ;  /* 0x00000006040a7219 */ /* 0x082fe20000001203 */
[----:B---3--:R-:W-:Y:S01]  /*49b0*/  IMAD.MOV R7, RZ, RZ, -R7 ;  /* 0x000000ffff077224 */ /* 0x008fe200078e0a07 */
[----:B------:R-:W-:Y:S01]  /*49c0*/  SHF.R.U32.HI R3, RZ, R6, R3 ;  /* 0x00000006ff037219 */ /* 0x000fe20000011603 */
[----:B------:R-:W-:-:S04]  /*49d0*/  FMUL R6, R0, UR4 ;  /* 0x0000000400067c20 */ /* 0x000fc80008400000 */
[----:B------:R-:W1:Y:S01]  /*49e0*/  LDC R21, c[0x0][0x148] ;  /* 0x00005200ff157b82 */ /* 0x000e620000000800 */
[----:B------:R3:W0:Y:S01]  /*49f0*/  F2I.U32.TRUNC.NTZ R14, R6 ;  /* 0x00000006000e7305 */ /* 0x000622000020f000 */
[-CC-:B--2---:R-:W-:Y:S02]  /*4a00*/  SHF.R.U64 R13, R10, R8.reuse, R3.reuse ;  /* 0x000000080a0d7219 */ /* 0x184fe40000001203 */
[----:B------:R-:W-:-:S04]  /*4a10*/  SHF.R.U32.HI R0, RZ, R8, R3 ;  /* 0x00000008ff007219 */ /* 0x000fc80000011603 */
[----:B-----5:R-:W2:Y:S01]  /*4a20*/  LDC R24, c[0x0][0x648] ;  /* 0x00019200ff187b82 */ /* 0x020ea20000000800 */
[-CC-:B----4-:R-:W-:Y:S02]  /*4a30*/  SHF.R.U64 R15, R13, R11.reuse, R0.reuse ;  /* 0x0000000b0d0f7219 */ /* 0x190fe40000001200 */
[----:B------:R-:W-:-:S03]  /*4a40*/  SHF.R.U32.HI R5, RZ, R11, R0 ;  /* 0x0000000bff057219 */ /* 0x000fc60000011600 */
[----:B------:R-:W-:Y:S02]  /*4a50*/  IMAD.MOV.U32 R4, RZ, RZ, R15 ;  /* 0x000000ffff047224 */ /* 0x000fe400078e000f */
[----:B------:R-:W4:Y:S01]  /*4a60*/  LDC R28, c[0x0][0x638] ;  /* 0x00018e00ff1c7b82 */ /* 0x000f220000000800 */
[----:B0-----:R-:W-:-:S07]  /*4a70*/  IMAD R25, R9, R7, R12 ;  /* 0x0000000709197224 */ /* 0x001fce00078e020c */
[----:B------:R-:W0:Y:S08]  /*4a80*/  LDC R29, c[0x0][0x610] ;  /* 0x00018400ff1d7b82 */ /* 0x000e300000000800 */
[----:B------:R-:W0:Y:S01]  /*4a90*/  LDC R30, c[0x0][0x600] ;  /* 0x00018000ff1e7b82 */ /* 0x000e220000000800 */
[----:B-123--:R-:W-:Y:S05]  /*4aa0*/  @!P0 BRA `(.L_x_97) ;  /* 0x0000000000288947 */ /* 0x00efea0003800000 */
[----:B------:R-:W1:Y:S02]  /*4ab0*/  LDC R0, c[0x0][0x64c] ;  /* 0x00019300ff007b82 */ /* 0x000e640000000800 */
[----:B-1----:R-:W-:-:S05]  /*4ac0*/  IADD3 R3, P0, R15, R0, RZ ;  /* 0x000000000f037210 */ /* 0x002fca0007f1e0ff */
        /* <DEDUP_REMOVED lines=8> */
.L_x_97:
[----:B------:R-:W-:Y:S01]  /*4b50*/  ISETP.NE.AND P0, PT, R2, 0x1, PT ;  /* 0x000000010200780c */ /* 0x000fe20003f05270 */
[----:B------:R-:W-:Y:S01]  /*4b60*/  IMAD.MOV R14, RZ, RZ, -R14 ;  /* 0x000000ffff0e7224 */ /* 0x000fe200078e0a0e */
[----:B------:R-:W-:Y:S02]  /*4b70*/  SHF.R.U64 R3, R4, R24, R5 ;  /* 0x0000001804037219 */ /* 0x000fe40000001205 */
[----:B------:R-:W-:Y:S02]  /*4b80*/  LOP3.LUT R0, R13, R66, RZ, 0xc0, !PT ;  /* 0x000000420d007212 */ /* 0x000fe400078ec0ff */
[----:B------:R-:W-:Y:S01]  /*4b90*/  LOP3.LUT R10, R10, R65, RZ, 0xc0, !PT ;  /* 0x000000410a0a7212 */ /* 0x000fe200078ec0ff */
[----:B------:R-:W-:Y:S02]  /*4ba0*/  IMAD.MOV R4, RZ, RZ, -R3 ;  /* 0x000000ffff047224 */ /* 0x000fe400078e0a03 */
[----:B------:R-:W-:Y:S02]  /*4bb0*/  IMAD R0, R61, R3, R0 ;  /* 0x000000033d007224 */ /* 0x000fe400078e0200 */
[----:B----4-:R-:W-:-:S02]  /*4bc0*/  IMAD R3, R4, R28, R15 ;  /* 0x0000001c04037224 */ /* 0x010fc400078e020f */
[----:B------:R-:W-:Y:S02]  /*4bd0*/  @P0 IMAD R25, R21, R14, R20 ;  /* 0x0000000e15190224 */ /* 0x000fe400078e0214 */
[----:B0-----:R-:W-:Y:S02]  /*4be0*/  IMAD R5, R3, R30, R10 ;  /* 0x0000001e03057224 */ /* 0x001fe400078e020a */
[----:B------:R-:W-:Y:S02]  /*4bf0*/  IMAD R0, R0, R29, R25 ;  /* 0x0000001d00007224 */ /* 0x000fe400078e0219 */
[----:B------:R-:W-:-:S03]  /*4c00*/  IMAD.MOV.U32 R4, RZ, RZ, 0x1 ;  /* 0x00000001ff047424 */ /* 0x000fc600078e00ff */
[----:B------:R-:W-:Y:S02]  /*4c10*/  SEL R70, R5, R0, !P0 ;  /* 0x0000000005467207 */ /* 0x000fe40004000000 */
[----:B------:R-:W-:Y:S02]  /*4c20*/  PRMT R3, R4, 0x7610, R3 ;  /* 0x0000761004037816 */ /* 0x000fe40000000003 */
[----:B------:R-:W-:-:S07]  /*4c30*/  SEL R0, R0, R5, !P0 ;  /* 0x0000000500007207 */ /* 0x000fce0004000000 */
.L_x_95:
[----:B------:R-:W-:Y:S01]  /*4c40*/  UIADD3 UR42, UR43, UR42, URZ ;  /* 0x0000002a2b2a7290 */ /* 0x000fe2000fffe03f */
[----:B------:R-:W-:Y:S01]  /*4c50*/  LOP3.LUT P0, RZ, R3, 0xff, RZ, 0xc0, !PT ;  /* 0x000000ff03ff7812 */ /* 0x000fe2000780c0ff */
[----:B------:R-:W-:Y:S02]  /*4c60*/  IMAD.MOV.U32 R71, RZ, RZ, R0 ;  /* 0x000000ffff477224 */ /* 0x000fe400078e0000 */
[----:B------:R-:W-:Y:S02]  /*4c70*/  USHF.R.U32.HI UR4, URZ, 0x2, UR42 ;  /* 0x000000023f047899 */ /* 0x000fe4000801162a */
[----:B------:R-:W-:Y:S02]  /*4c80*/  UISETP.GT.U32.AND UP1, UPT, UR42, 0x3, UPT ;  /* 0x000000032a00788c */ /* 0x000fe4000bf24070 */
[----:B------:R-:W-:Y:S02]  /*4c90*/  ULOP3.LUT UR4, UR4, 0x1, URZ, 0xc0, !UPT ;  /* 0x0000000104047892 */ /* 0x000fe4000f8ec03f */
[----:B------:R-:W-:-:S02]  /*4ca0*/  UISETP.LT.U32.AND UP1, UPT, UR43, 0x4, UP1 ;  /* 0x000000042b00788c */ /* 0x000fc40008f21070 */
[----:B------:R-:W-:Y:S02]  /*4cb0*/  UISETP.NE.U32.AND UP0, UPT, UR4, 0x1, UPT ;  /* 0x000000010400788c */ /* 0x000fe4000bf05070 */
[----:B------:R-:W-:Y:S02]  /*4cc0*/  USEL UR5, URZ, 0x1, !UP1 ;  /* 0x000000013f057887 */ /* 0x000fe4000c800000 */
[----:B------:R-:W-:Y:S02]  /*4cd0*/  UISETP.GT.U32.AND UP0, UPT, UR43, 0x3, !UP0 ;  /* 0x000000032b00788c */ /* 0x000fe4000c704070 */
[----:B------:R-:W-:Y:S02]  /*4ce0*/  ULOP3.LUT UR42, UR42, 0x3, URZ, 0xc0, !UPT ;  /* 0x000000032a2a7892 */ /* 0x000fe4000f8ec03f */
[----:B------:R-:W-:-:S04]  /*4cf0*/  USEL UR4, URZ, 0x1, !UP0 ;  /* 0x000000013f047887 */ /* 0x000fc8000c000000 */
[----:B------:R-:W-:Y:S01]  /*4d00*/  ULOP3.LUT UR40, UR4, UR40, UR5, 0x96, !UPT ;  /* 0x0000002804287292 */ /* 0x000fe2000f8e9605 */
[----:B------:R-:W-:Y:S11]  /*4d10*/  @P0 BRA `(.L_x_98) ;  /* 0xffffffc400e00947 */ /* 0x000ff6000383ffff */
[----:B------:R-:W-:Y:S05]  /*4d20*/  EXIT ;  /* 0x000000000000794d */ /* 0x000fea0003800000 */
.L_x_7:
        /* <DEDUP_REMOVED lines=26> */
.L_x_100:
[----:B------:R-:W0:Y:S01]  /*4ed0*/  LDC.64 R28, c[0x0][0x640] ;  /* 0x00019000ff1c7b82 */ /* 0x000e220000000a00 */
[-CC-:B------:R-:W-:Y:S01]  /*4ee0*/  SHF.R.U64 R22, R14, R6.reuse, R15.reuse ;  /* 0x000000060e167219 */ /* 0x180fe2000000120f */
[----:B------:R-:W-:Y:S01]  /*4ef0*/  IMAD.MOV.U32 R30, RZ, RZ, 0x1 ;  /* 0x00000001ff1e7424 */ /* 0x000fe200078e00ff */
[----:B------:R-:W-:Y:S02]  /*4f00*/  SHF.R.U32.HI R6, RZ, R6, R15 ;  /* 0x00000006ff067219 */ /* 0x000fe4000001160f */
[----:B------:R-:W-:-:S03]  /*4f10*/  IADD3 R13, P0, RZ, -R22, RZ ;  /* 0x80000016ff0d7210 */ /* 0x000fc60007f1e0ff */
[----:B------:R-:W1:Y:S02]  /*4f20*/  LDC R12, c[0x0][0x618] ;  /* 0x00018600ff0c7b82 */ /* 0x000e640000000800 */
[----:B------:R-:W-:-:S04]  /*4f30*/  IMAD.X R11, RZ, RZ, ~R6, P0 ;  /* 0x000000ffff0b7224 */ /* 0x000fc800000e0e06 */
[-C--:B------:R-:W-:Y:S02]  /*4f40*/  IMAD R6, R11, R24.reuse, RZ ;  /* 0x000000180b067224 */ /* 0x080fe400078e02ff */
[----:B------:R-:W2:Y:S01]  /*4f50*/  LDC R14, c[0x0][0x608] ;  /* 0x00018200ff0e7b82 */ /* 0x000ea20000000800 */
[----:B------:R-:W-:-:S04]  /*4f60*/  IMAD.WIDE.U32 R10, R13, R24, R16 ;  /* 0x000000180d0a7225 */ /* 0x000fc800078e0010 */
[----:B------:R-:W-:-:S03]  /*4f70*/  IMAD R13, R13, R25, R6 ;  /* 0x000000190d0d7224 */ /* 0x000fc600078e0206 */
[----:B------:R-:W3:Y:S01]  /*4f80*/  LDC R27, c[0x0][0x658] ;  /* 0x00019600ff1b7b82 */ /* 0x000ee20000000800 */
[----:B------:R-:W-:Y:S01]  /*4f90*/  IMAD.IADD R11, R11, 0x1, R13 ;  /* 0x000000010b0b7824 */ /* 0x000fe200078e020d */
[----:B0-----:R-:W-:-:S04]  /*4fa0*/  ISETP.NE.U32.AND P0, PT, R28, RZ, PT ;  /* 0x000000ff1c00720c */ /* 0x001fc80003f05070 */
[----:B------:R-:W-:Y:S02]  /*4fb0*/  ISETP.NE.AND.EX P0, PT, R29, RZ, PT, P0 ;  /* 0x000000ff1d00720c */ /* 0x000fe40003f05300 */
[----:B------:R-:W0:Y:S01]  /*4fc0*/  LDC R20, c[0x0][0x600] ;  /* 0x00018000ff147b82 */ /* 0x000e220000000800 */
[-CC-:B-1----:R-:W-:Y:S01]  /*4fd0*/  SHF.R.U64 R8, R10, R12.reuse, R11.reuse ;  /* 0x0000000c0a087219 */ /* 0x182fe2000000120b */
[----:B------:R-:W-:Y:S01]  /*4fe0*/  IMAD.MOV.U32 R10, RZ, RZ, -0x1 ;  /* 0xffffffffff0a7424 */ /* 0x000fe200078e00ff */
[----:B------:R-:W-:-:S05]  /*4ff0*/  SHF.R.U32.HI R11, RZ, R12, R11 ;  /* 0x0000000cff0b7219 */ /* 0x000fca000001160b */
[----:B------:R-:W1:Y:S01]  /*5000*/  LDC R24, c[0x0][0x648] ;  /* 0x00019200ff187b82 */ /* 0x000e620000000800 */
[-CC-:B--2---:R-:W-:Y:S02]  /*5010*/  SHF.R.U64 R21, R8, R14.reuse, R11.reuse ;  /* 0x0000000e08157219 */ /* 0x184fe4000000120b */
[----:B------:R-:W-:-:S05]  /*5020*/  SHF.R.U32.HI R6, RZ, R14, R11 ;  /* 0x0000000eff067219 */ /* 0x000fca000001160b */
[----:B------:R-:W2:Y:S01]  /*5030*/  LDC R26, c[0x0][0x638] ;  /* 0x00018e00ff1a7b82 */ /* 0x000ea20000000800 */
[-C--:B---3--:R-:W-:Y:S02]  /*5040*/  SHF.L.U32 R10, R10, R27.reuse, RZ ;  /* 0x0000001b0a0a7219 */ /* 0x088fe400000006ff */
[-CC-:B------:R-:W-:Y:S02]  /*5050*/  SHF.R.U64 R25, R21, R27.reuse, R6.reuse ;  /* 0x0000001b15197219 */ /* 0x180fe40000001206 */
[----:B------:R-:W-:Y:S02]  /*5060*/  LOP3.LUT R32, RZ, R10, RZ, 0x33, !PT ;  /* 0x0000000aff207212 */ /* 0x000fe400078e33ff */
[----:B------:R-:W-:Y:S01]  /*5070*/  SHF.R.U32.HI R11, RZ, R27, R6 ;  /* 0x0000001bff0b7219 */ /* 0x000fe20000011606 */
[----:B------:R-:W3:Y:S01]  /*5080*/  LDC R31, c[0x0][0x610] ;  /* 0x00018400ff1f7b82 */ /* 0x000ee20000000800 */
[----:B------:R-:W-:Y:S01]  /*5090*/  IMAD.MOV.U32 R10, RZ, RZ, R25 ;  /* 0x000000ffff0a7224 */ /* 0x000fe200078e0019 */
[----:B------:R-:W-:Y:S06]  /*50a0*/  @!P0 BRA `(.L_x_101) ;  /* 0x0000000000288947 */ /* 0x000fec0003800000 */
        /* <DEDUP_REMOVED lines=10> */
.L_x_101:
[----:B------:R-:W-:Y:S02]  /*5150*/  ISETP.NE.AND P0, PT, R2, 0x1, PT ;  /* 0x000000010200780c */ /* 0x000fe40003f05270 */
[----:B-1----:R-:W-:Y:S01]  /*5160*/  SHF.R.U64 R6, R10, R24, R11 ;  /* 0x000000180a067219 */ /* 0x002fe2000000120b */
[----:B0-----:R-:W-:Y:S01]  /*5170*/  VIADD R11, R20, 0xffffffff ;  /* 0xffffffff140b7836 */ /* 0x001fe20000000000 */
[----:B------:R-:W-:Y:S02]  /*5180*/  SHF.L.U32 R30, R30, R27, RZ ;  /* 0x0000001b1e1e7219 */ /* 0x000fe400000006ff */
[----:B------:R-:W-:Y:S01]  /*5190*/  LOP3.LUT R5, R21, R32, RZ, 0xc0, !PT ;  /* 0x0000002015057212 */ /* 0x000fe200078ec0ff */
[----:B------:R-:W-:-:S04]  /*51a0*/  IMAD.MOV R10, RZ, RZ, -R6 ;  /* 0x000000ffff0a7224 */ /* 0x000fc800078e0a06 */
[----:B------:R-:W-:Y:S01]  /*51b0*/  IMAD R6, R30, R6, R5 ;  /* 0x000000061e067224 */ /* 0x000fe200078e0205 */
[----:B------:R-:W-:Y:S01]  /*51c0*/  LOP3.LUT R5, R8, R11, RZ, 0xc0, !PT ;  /* 0x0000000b08057212 */ /* 0x000fe200078ec0ff */
[----:B------:R-:W-:Y:S02]  /*51d0*/  @P0 IMAD R7, R9, R23, R4 ;  /* 0x0000001709070224 */ /* 0x000fe400078e0204 */
[----:B--2---:R-:W-:Y:S02]  /*51e0*/  IMAD R4, R10, R26, R25 ;  /* 0x0000001a0a047224 */ /* 0x004fe400078e0219 */
[----:B---3--:R-:W-:Y:S02]  /*51f0*/  IMAD R7, R6, R31, R7 ;  /* 0x0000001f06077224 */ /* 0x008fe400078e0207 */
[----:B------:R-:W-:Y:S02]  /*5200*/  IMAD R4, R4, R20, R5 ;  /* 0x0000001404047224 */ /* 0x000fe400078e0205 */
[----:B------:R-:W-:-:S02]  /*5210*/  IMAD.MOV.U32 R8, RZ, RZ, 0x1 ;  /* 0x00000001ff087424 */ /* 0x000fc400078e00ff */
[----:B------:R-:W-:Y:S01]  /*5220*/  IMAD.MOV.U32 R6, RZ, RZ, R22 ;  /* 0x000000ffff067224 */ /* 0x000fe200078e0016 */
[----:B------:R-:W-:Y:S02]  /*5230*/  SEL R20, R4, R7, !P0 ;  /* 0x0000000704147207 */ /* 0x000fe40004000000 */
[----:B------:R-:W-:-:S07]  /*5240*/  SEL R21, R7, R4, !P0 ;  /* 0x0000000407157207 */ /* 0x000fce0004000000 */
.L_x_99:
[----:B------:R-:W-:-:S08]  /*5250*/  NOP ;  /* 0x0000000000007918 */ /* 0x000fd00000000000 */
[----:B------:R-:W0:-:S00]  /*5260*/  USETMAXREG.DEALLOC.CTAPOOL 0x28 ;  /* 0x00000028000079c8 */ /* 0x000e0000080e0500 */
[----:B0-----:R-:W-:-:S13]  /*5270*/  ISETP.NE.AND P0, PT, R3, RZ, PT ;  /* 0x000000ff0300720c */ /* 0x001fda0003f05270 */
[----:B------:R-:W-:Y:S05]  /*5280*/  @P0 EXIT ;  /* 0x000000000000094d */ /* 0x000fea0003800000 */
[----:B------:R-:W-:Y:S01]  /*5290*/  LOP3.LUT P0, RZ, R8, 0xff, RZ, 0xc0, !PT ;  /* 0x000000ff08ff7812 */ /* 0x000fe2000780c0ff */
[----:B------:R-:W-:Y:S02]  /*52a0*/  IMAD.MOV.U32 R3, RZ, RZ, 0x1 ;  /* 0x00000001ff037424 */ /* 0x000fe400078e00ff */
[----:B------:R-:W-:-:S10]  /*52b0*/  IMAD.MOV.U32 R8, RZ, RZ, RZ ;  /* 0x000000ffff087224 */ /* 0x000fd400078e00ff */
[----:B------:R-:W-:Y:S05]  /*52c0*/  @!P0 BRA `(.L_x_102) ;  /* 0x0000000c005c8947 */ /* 0x000fea0003800000 */
[----:B------:R-:W0:Y:S01]  /*52d0*/  LDC R3, c[0x0][0x28c] ;  /* 0x0000a300ff037b82 */ /* 0x000e220000000800 */
[----:B------:R-:W1:Y:S01]  /*52e0*/  S2R R12, SR_CgaCtaId ;  /* 0x00000000000c7919 */ /* 0x000e620000008800 */
[----:B------:R-:W-:Y:S01]  /*52f0*/  ULDC UR5, c[0x0][0x658] ;  /* 0x0001960000057ab9 */ /* 0x000fe20000000800 */
[----:B------:R-:W-:Y:S01]  /*5300*/  UMOV UR6, 0xffffffff ;  /* 0xffffffff00067882 */ /* 0x000fe20000000000 */
[----:B------:R-:W-:Y:S01]  /*5310*/  BSSY B0, `(.L_x_102) ;  /* 0x00000d2000007945 */ /* 0x000fe20003800000 */
[----:B------:R-:W-:Y:S01]  /*5320*/  USHF.L.U32 UR6, UR6, UR5, URZ ;  /* 0x0000000506067299 */ /* 0x000fe2000800063f */
[----:B------:R-:W-:Y:S01]  /*5330*/  IMAD.MOV.U32 R10, RZ, RZ, 0x1 ;  /* 0x00000001ff0a7424 */ /* 0x000fe200078e00ff */
[----:B------:R-:W-:Y:S01]  /*5340*/  LOP3.LUT R19, R18, 0x2, RZ, 0xfc, !PT ;  /* 0x0000000212137812 */ /* 0x000fe200078efcff */
[----:B------:R-:W-:Y:S01]  /*5350*/  IMAD.MOV.U32 R8, RZ, RZ, RZ ;  /* 0x000000ffff087224 */ /* 0x000fe200078e00ff */
[----:B------:R-:W-:Y:S01]  /*5360*/  ULDC UR4, c[0x0][0x600] ;  /* 0x0001800000047ab9 */ /* 0x000fe20000000800 */
[----:B------:R-:W-:Y:S01]  /*5370*/  UMOV UR7, 0x1 ;  /* 0x0000000100077882 */ /* 0x000fe20000000000 */
[----:B------:R-:W-:-:S02]  /*5380*/  UIADD3 UR4, UR4, -0x1, URZ ;  /* 0xffffffff04047890 */ /* 0x000fc4000fffe03f */
[----:B------:R-:W-:Y:S02]  /*5390*/  USHF.L.U32 UR5, UR7, UR5, URZ ;  /* 0x0000000507057299 */ /* 0x000fe4000800063f */
[----:B------:R-:W-:Y:S01]  /*53a0*/  ULOP3.LUT UR6, URZ, UR6, URZ, 0x33, !UPT ;  /* 0x000000063f067292 */ /* 0x000fe2000f8e333f */
[----:B------:R-:W-:Y:S01]  /*53b0*/  ULDC.64 UR30, c[0x0][0x198] ;  /* 0x00006600001e7ab9 */ /* 0x000fe20000000a00 */
[----:B0-----:R-:W-:-:S05]  /*53c0*/  VIADD R3, R3, 0x3f ;  /* 0x0000003f03037836 */ /* 0x001fca0000000000 */
[----:B------:R-:W-:-:S04]  /*53d0*/  SHF.R.S32.HI R4, RZ, 0x1f, R3 ;  /* 0x0000001fff047819 */ /* 0x000fc80000011403 */
[----:B------:R-:W-:Y:S01]  /*53e0*/  LEA.HI R4, R4, R3, RZ, 0x6 ;  /* 0x0000000304047211 */ /* 0x000fe200078f30ff */
[C---:B-1----:R-:W-:Y:S02]  /*53f0*/  IMAD.SHL.U32 R11, R12.reuse, 0x10, RZ ;  /* 0x000000100c0b7824 */ /* 0x042fe400078e00ff */
[----:B------:R-:W-:Y:S01]  /*5400*/  IMAD.SHL.U32 R12, R12, 0x200, RZ ;  /* 0x000002000c0c7824 */ /* 0x000fe200078e00ff */
[----:B------:R-:W-:Y:S01]  /*5410*/  SHF.R.S32.HI R9, RZ, 0x6, R4 ;  /* 0x00000006ff097819 */ /* 0x000fe20000011404 */
[----:B------:R-:W-:Y:S01]  /*5420*/  IMAD.MOV.U32 R3, RZ, RZ, 0x1 ;  /* 0x00000001ff037424 */ /* 0x000fe200078e00ff */
[----:B------:R-:W-:Y:S02]  /*5430*/  LOP3.LUT R11, R11, 0x30, RZ, 0xc0, !PT ;  /* 0x000000300b0b7812 */ /* 0x000fe400078ec0ff */
[----:B------:R-:W-:Y:S01]  /*5440*/  LOP3.LUT R12, R12, 0x600, RZ, 0xc0, !PT ;  /* 0x000006000c0c7812 */ /* 0x000fe200078ec0ff */
[----:B------:R-:W-:-:S07]  /*5450*/  VIADD R13, R9, 0x1 ;  /* 0x00000001090d7836 */ /* 0x000fce0000000000 */
.L_x_113:
[----:B------:R-:W-:-:S03]  /*5460*/  UMOV UR7, 0xffffffff ;  /* 0xffffffff00077882 */ /* 0x000fc60000000000 */
[----:B------:R-:W-:Y:S05]  /*5470*/  BRA.DIV UR7, `(.L_x_103) ;  /* 0x0000000e07d87947 */ /* 0x000fea000b800000 */
[----:B------:R-:W-:-:S13]  /*5480*/  ELECT P6, URZ, PT ;  /* 0x00000000003f782f */ /* 0x000fda00038c0000 */
.L_x_124:
[----:B------:R-:W0:Y:S01]  /*5490*/  LDC R4, c[0x0][0x28c] ;  /* 0x0000a300ff047b82 */ /* 0x000e220000000800 */
[----:B------:R-:W-:Y:S01]  /*54a0*/  BSSY B1, `(.L_x_104) ;  /* 0x0000044000017945 */ /* 0x000fe20003800000 */
[----:B0-----:R-:W-:-:S13]  /*54b0*/  ISETP.LT.OR P6, PT, R4, 0x1, !P6 ;  /* 0x000000010400780c */ /* 0x001fda00077c1670 */
[----:B------:R-:W-:Y:S05]  /*54c0*/  @P6 BRA `(.L_x_105) ;  /* 0x0000000400046947 */ /* 0x000fea0003800000 */
[----:B------:R-:W-:Y:S02]  /*54d0*/  IMAD R20, R20, 0x40, R11 ;  /* 0x0000004014147824 */ /* 0x000fe400078e020b */
[----:B------:R-:W-:Y:S02]  /*54e0*/  IMAD.SHL.U32 R21, R21, 0x80, RZ ;  /* 0x0000008015157824 */ /* 0x000fe400078e00ff */
[----:B------:R-:W-:Y:S02]  /*54f0*/  IMAD.MOV.U32 R24, RZ, RZ, RZ ;  /* 0x000000ffff187224 */ /* 0x000fe400078e00ff */
[----:B------:R-:W-:Y:S02]  /*5500*/  IMAD.MOV.U32 R4, RZ, RZ, R13 ;  /* 0x000000ffff047224 */ /* 0x000fe400078e000d */
[----:B------:R-:W-:Y:S02]  /*5510*/  IMAD.MOV.U32 R5, RZ, RZ, R3 ;  /* 0x000000ffff057224 */ /* 0x000fe400078e0003 */
[----:B------:R-:W-:-:S07]  /*5520*/  IMAD.MOV.U32 R7, RZ, RZ, R8 ;  /* 0x000000ffff077224 */ /* 0x000fce00078e0008 */
.L_x_108:
[----:B------:R-:W0:Y:S01]  /*5530*/  S2R R15, SR_CgaCtaId ;  /* 0x00000000000f7919 */ /* 0x000e220000008800 */
[----:B------:R-:W-:Y:S02]  /*5540*/  MOV R14, 0x400 ;  /* 0x00000400000e7802 */ /* 0x000fe40000000f00 */
[----:B------:R-:W-:Y:S02]  /*5550*/  ISETP.NE.AND P1, PT, R0, RZ, PT ;  /* 0x000000ff0000720c */ /* 0x000fe40003f25270 */
[----:B0-----:R-:W-:Y:S02]  /*5560*/  LEA R22, R15, R14, 0x18 ;  /* 0x0000000e0f167211 */ /* 0x001fe400078ec0ff */
[----:B------:R-:W-:-:S09]  /*5570*/  SHF.L.U32 R14, R5, 0x1f, RZ ;  /* 0x0000001f050e7819 */ /* 0x000fd200000006ff */
[----:B------:R-:W0:Y:S01]  /*5580*/  @!P1 LDC R15, c[0x0][0x500] ;  /* 0x00014000ff0f9b82 */ /* 0x000e220000000800 */
[----:B------:R-:W-:-:S04]  /*5590*/  IMAD R23, R7, 0x8, R22 ;  /* 0x0000000807177824 */ /* 0x000fc800078e0216 */
[----:B------:R-:W1:Y:S02]  /*55a0*/  SYNCS.PHASECHK.TRANS64.TRYWAIT P0, [R23+URZ+0x20], R14 ;  /* 0x0000200e170075a7 */ /* 0x000e64000800017f */
[----:B-1----:R-:W-:Y:S05]  /*55b0*/  @!P0 BRA `(.L_x_106) ;  /* 0x0000000c00a88947 */ /* 0x002fea0003800000 */
.L_x_125:
[----:B-1----:R-:W-:Y:S01]  /*55c0*/  PRMT R14, R19, 0x9910, RZ ;  /* 0x00009910130e7816 */ /* 0x002fe200000000ff */
[----:B0-----:R0:W-:Y:S03]  /*55d0*/  @!P1 SYNCS.ARRIVE.TRANS64 RZ, [R23+URZ], R15 ;  /* 0x0000000f17ff99a7 */ /* 0x0011e6000800003f */
[----:B------:R-:W-:-:S13]  /*55e0*/  ISETP.NE.AND P0, PT, R14, 0x2, PT ;  /* 0x000000020e00780c */ /* 0x000fda0003f05270 */
[----:B0-----:R-:W-:Y:S05]  /*55f0*/  @P0 BRA `(.L_x_107) ;  /* 0x0000000000040947 */ /* 0x001fea0003800000 */
[----:B------:R-:W-:Y:S01]  /*5600*/  BPT.TRAP 0x1 ;  /* 0x000000040000795c */ /* 0x000fe20000300000 */
.L_x_107:
[----:B------:R-:W-:Y:S01]  /*5610*/  IMAD R14, R7, 0x8000, R22 ;  /* 0x00008000070e7824 */ /* 0x000fe200078e0216 */
[----:B------:R-:W-:Y:S01]  /*5620*/  R2UR UR34, R24 ;  /* 0x00000000182272ca */ /* 0x000fe200000e0000 */
[----:B------:R-:W-:Y:S01]  /*5630*/  VIADD R4, R4, 0xffffffff ;  /* 0xffffffff04047836 */ /* 0x000fe20000000000 */
[----:B------:R-:W-:Y:S01]  /*5640*/  R2UR UR33, R23 ;  /* 0x00000000172172ca */ /* 0x000fe200000e0000 */
[----:B------:R-:W-:Y:S01]  /*5650*/  UIADD3 UR14, UP0, UR30, 0xf0, URZ ;  /* 0x000000f01e0e7890 */ /* 0x000fe2000ff1e03f */
[----:B------:R-:W-:Y:S01]  /*5660*/  R2UR UR24, R14 ;  /* 0x000000000e1872ca */ /* 0x000fe200000e0000 */
[----:B------:R-:W-:Y:S01]  /*5670*/  IMAD R14, R7, 0x1000, R12 ;  /* 0x00001000070e7824 */ /* 0x000fe200078e020c */
[----:B------:R-:W-:Y:S01]  /*5680*/  R2UR UR36, R6 ;  /* 0x00000000062472ca */ /* 0x000fe200000e0000 */
[----:B------:R-:W-:Y:S01]  /*5690*/  UIADD3 UR42, UP1, UR30, 0x1f0, URZ ;  /* 0x000001f01e2a7890 */ /* 0x000fe2000ff3e03f */
[----:B------:R-:W-:Y:S01]  /*56a0*/  R2UR UR35, R21 ;  /* 0x00000000152372ca */ /* 0x000fe200000e0000 */
[----:B------:R-:W-:Y:S01]  /*56b0*/  IMAD R14, R14, 0x4, R22 ;  /* 0x000000040e0e7824 */ /* 0x000fe200078e0216 */
[----:B------:R-:W-:Y:S01]  /*56c0*/  R2UR UR19, R20 ;  /* 0x00000000141372ca */ /* 0x000fe200000e0000 */
[----:B------:R-:W-:Y:S01]  /*56d0*/  UIADD3.X UR15, URZ, UR31, URZ, UP0, !UPT ;  /* 0x0000001f3f0f7290 */ /* 0x000fe200087fe43f */
[----:B------:R-:W-:Y:S01]  /*56e0*/  ISETP.GT.AND P1, PT, R4, 0x1, PT ;  /* 0x000000010400780c */ /* 0x000fe20003f24270 */
[----:B------:R-:W-:Y:S01]  /*56f0*/  UIADD3 UR26, UR34, 0x20, URZ ;  /* 0x00000020221a7890 */ /* 0x000fe2000fffe03f */
[----:B------:R-:W-:Y:S01]  /*5700*/  R2UR UR8, R14 ;  /* 0x000000000e0872ca */ /* 0x000fe200000e0000 */
[----:B------:R-:W-:Y:S01]  /*5710*/  UIADD3.X UR43, URZ, UR31, URZ, UP1, !UPT ;  /* 0x0000001f3f2b7290 */ /* 0x000fe20008ffe43f */
[----:B------:R-:W-:Y:S01]  /*5720*/  VIADD R7, R7, 0x1 ;  /* 0x0000000107077836 */ /* 0x000fe20000000000 */
[----:B------:R-:W-:Y:S01]  /*5730*/  UIADD3 UR32, UR24, 0x100, URZ ;  /* 0x0000010018207890 */ /* 0x000fe2000fffe03f */
[----:B------:R-:W-:Y:S01]  /*5740*/  VIADD R24, R24, 0x40 ;  /* 0x0000004018187836 */ /* 0x000fe20000000000 */
[----:B------:R-:W-:Y:S01]  /*5750*/  UIADD3 UR24, UR24, 0x4100, URZ ;  /* 0x0000410018187890 */ /* 0x000fe2000fffe03f */
[----:B------:R-:W-:Y:S01]  /*5760*/  UMOV UR22, 0x0 ;  /* 0x0000000000167882 */ /* 0x000fe20000000000 */
[----:B------:R-:W-:Y:S01]  /*5770*/  UMOV UR23, 0x10000000 ;  /* 0x1000000000177882 */ /* 0x000fe20000000000 */
[----:B------:R-:W-:Y:S01]  /*5780*/  ISETP.NE.AND P0, PT, R7, 0x4, PT ;  /* 0x000000040700780c */ /* 0x000fe20003f05270 */
[----:B------:R-:W-:Y:S01]  /*5790*/  UMOV UR25, UR33 ;  /* 0x0000002100197c82 */ /* 0x000fe20008000000 */
[----:B------:R-:W-:Y:S01]  /*57a0*/  UMOV UR28, UR36 ;  /* 0x00000024001c7c82 */ /* 0x000fe20008000000 */
[----:B------:R-:W-:-:S02]  /*57b0*/  UMOV UR27, UR35 ;  /* 0x00000023001b7c82 */ /* 0x000fc40008000000 */
[----:B------:R-:W-:Y:S01]  /*57c0*/  UIADD3 UR16, UR8, 0x20100, URZ ;  /* 0x0002010008107890 */ /* 0x000fe2000fffe03f */
[----:B------:R0:W-:Y:S01]  /*57d0*/  UTMALDG.3D [UR32], [UR14], desc[UR22] ;  /* 0x000016200e0075b4 */ /* 0x0001e20008011000 */
[----:B------:R-:W-:Y:S01]  /*57e0*/  UIADD3 UR8, UR8, 0x22100, URZ ;  /* 0x0002210008087890 */ /* 0x000fe2000fffe03f */
[----:B------:R-:W-:Y:S01]  /*57f0*/  SEL R14, RZ, 0x1, P0 ;  /* 0x00000001ff0e7807 */ /* 0x000fe20000000000 */
[----:B------:R-:W-:Y:S01]  /*5800*/  UMOV UR7, 0xf0000 ;  /* 0x000f000000077882 */ /* 0x000fe20000000000 */
[----:B------:R-:W-:Y:S01]  /*5810*/  UMOV UR17, UR33 ;  /* 0x0000002100117c82 */ /* 0x000fe20008000000 */
[----:B------:R-:W-:Y:S01]  /*5820*/  UMOV UR18, UR34 ;  /* 0x0000002200127c82 */ /* 0x000fe20008000000 */
[----:B------:R-:W-:Y:S01]  /*5830*/  UMOV UR20, UR36 ;  /* 0x0000002400147c82 */ /* 0x000fe20008000000 */
[----:B------:R-:W-:Y:S01]  /*5840*/  UMOV UR9, UR33 ;  /* 0x0000002100097c82 */ /* 0x000fe20008000000 */
[----:B------:R-:W-:Y:S01]  /*5850*/  UMOV UR11, UR19 ;  /* 0x00000013000b7c82 */ /* 0x000fe20008000000 */
[----:B------:R-:W-:Y:S01]  /*5860*/  UMOV UR12, UR36 ;  /* 0x00000024000c7c82 */ /* 0x000fe20008000000 */
[----:B------:R0:W-:Y:S01]  /*5870*/  UTMALDG.3D [UR24], [UR14], desc[UR22] ;  /* 0x000016180e0075b4 */ /* 0x0001e20008011000 */
[----:B------:R-:W-:Y:S01]  /*5880*/  UMOV UR10, UR26 ;  /* 0x0000001a000a7c82 */ /* 0x000fe20008000000 */
[----:B------:R-:W-:-:S02]  /*5890*/  LOP3.LUT R5, R5, R14, RZ, 0x3c, !PT ;  /* 0x0000000e05057212 */ /* 0x000fc400078e3cff */
[----:B------:R-:W-:Y:S01]  /*58a0*/  SEL R7, R7, RZ, P0 ;  /* 0x000000ff07077207 */ /* 0x000fe20000000000 */
[----:B------:R0:W-:Y:S01]  /*58b0*/  UTMALDG.3D.MULTICAST [UR16], [UR42], UR7, desc[UR22] ;  /* 0x000016102a0073b4 */ /* 0x0001e20008011807 */
[----:B------:R0:W-:Y:S02]  /*58c0*/  UTMALDG.3D.MULTICAST [UR8], [UR42], UR7, desc[UR22] ;  /* 0x000016082a0073b4 */ /* 0x0001e40008011807 */
[----:B0-----:R-:W-:Y:S05]  /*58d0*/  @P1 BRA `(.L_x_108) ;  /* 0xfffffffc00141947 */ /* 0x001fea000383ffff */
.L_x_105:
[----:B------:R-:W-:Y:S05]  /*58e0*/  BSYNC B1 ;  /* 0x0000000000017941 */ /* 0x000fea0003800000 */
.L_x_104:
[----:B------:R-:W-:Y:S01]  /*58f0*/  LOP3.LUT P1, RZ, R10, 0xff, RZ, 0xc0, !PT ;  /* 0x000000ff0aff7812 */ /* 0x000fe2000782c0ff */
[----:B------:R-:W-:Y:S01]  /*5900*/  IMAD.IADD R8, R9, 0x1, R8 ;  /* 0x0000000109087824 */ /* 0x000fe200078e0208 */
[----:B------:R-:W-:Y:S01]  /*5910*/  IADD3 R16, P2, R16, UR38, RZ ;  /* 0x0000002610107c10 */ /* 0x000fe2000ff5e0ff */
[----:B------:R-:W-:Y:S01]  /*5920*/  ULDC.64 UR8, c[0x0][0x650] ;  /* 0x0001940000087ab9 */ /* 0x000fe20000000a00 */
[----:B------:R-:W-:Y:S01]  /*5930*/  BSSY B1, `(.L_x_109) ;  /* 0x000006d000017945 */ /* 0x000fe20003800000 */
[----:B------:R-:W-:Y:S01]  /*5940*/  IMAD.MOV.U32 R21, RZ, RZ, -0x1 ;  /* 0xffffffffff157424 */ /* 0x000fe200078e00ff */
[----:B------:R-:W-:Y:S01]  /*5950*/  SHF.R.U32.HI R4, RZ, 0x2, R8 ;  /* 0x00000002ff047819 */ /* 0x000fe20000011608 */
[----:B------:R-:W-:Y:S01]  /*5960*/  IMAD.MOV.U32 R20, RZ, RZ, -0x1 ;  /* 0xffffffffff147424 */ /* 0x000fe200078e00ff */
[----:B------:R-:W-:Y:S02]  /*5970*/  ISETP.GT.U32.AND P0, PT, R8, 0x3, PT ;  /* 0x000000030800780c */ /* 0x000fe40003f04070 */
[----:B------:R-:W-:-:S02]  /*5980*/  LOP3.LUT R4, R4, 0x1, RZ, 0xc0, !PT ;  /* 0x0000000104047812 */ /* 0x000fc400078ec0ff */
[----:B------:R-:W-:Y:S01]  /*5990*/  ISETP.LT.U32.AND P0, PT, R9, 0x4, P0 ;  /* 0x000000040900780c */ /* 0x000fe20000701070 */
[----:B------:R-:W0:Y:S01]  /*59a0*/  @P1 S2R R6, SR_CgaCtaId ;  /* 0x0000000000061919 */ /* 0x000e220000008800 */
[----:B------:R-:W-:Y:S02]  /*59b0*/  @P1 MOV R5, 0x400 ;  /* 0x0000040000051802 */ /* 0x000fe40000000f00 */
[----:B------:R-:W-:Y:S02]  /*59c0*/  IADD3.X R17, R17, UR41, RZ, P2, !PT ;  /* 0x0000002911117c10 */ /* 0x000fe400097fe4ff */
[----:B------:R-:W-:Y:S02]  /*59d0*/  ISETP.GE.U32.AND P2, PT, R16, UR8, PT ;  /* 0x0000000810007c0c */ /* 0x000fe4000bf46070 */
[----:B------:R-:W-:Y:S02]  /*59e0*/  LOP3.LUT R8, R8, 0x3, RZ, 0xc0, !PT ;  /* 0x0000000308087812 */ /* 0x000fe400078ec0ff */
[----:B------:R-:W-:-:S02]  /*59f0*/  PRMT R10, RZ, 0x7610, R10 ;  /* 0x00007610ff0a7816 */ /* 0x000fc4000000000a */
[----:B0-----:R-:W-:Y:S01]  /*5a00*/  @P1 LEA R5, R6, R5, 0x18 ;  /* 0x0000000506051211 */ /* 0x001fe200078ec0ff */
[----:B------:R-:W-:-:S03]  /*5a10*/  IMAD.MOV.U32 R6, RZ, RZ, -0x1 ;  /* 0xffffffffff067424 */ /* 0x000fc600078e00ff */
[----:B------:R0:W-:Y:S01]  /*5a20*/  @P1 SYNCS.ARRIVE.TRANS64.A1T0 RZ, [R5+URZ+0x58], RZ ;  /* 0x000058ff05ff19a7 */ /* 0x0001e2000810003f */
[----:B------:R-:W-:Y:S02]  /*5a30*/  ISETP.NE.U32.AND P1, PT, R4, 0x1, PT ;  /* 0x000000010400780c */ /* 0x000fe40003f25070 */
[----:B------:R-:W-:Y:S02]  /*5a40*/  SEL R4, RZ, 0x1, !P0 ;  /* 0x00000001ff047807 */ /* 0x000fe40004000000 */
[----:B------:R-:W-:Y:S02]  /*5a50*/  ISETP.GE.U32.AND.EX P0, PT, R17, UR9, PT, P2 ;  /* 0x0000000911007c0c */ /* 0x000fe4000bf06120 */
[----:B------:R-:W-:-:S04]  /*5a60*/  ISETP.GT.U32.AND P1, PT, R9, 0x3, !P1 ;  /* 0x000000030900780c */ /* 0x000fc80004f24070 */
[----:B0-----:R-:W-:-:S04]  /*5a70*/  SEL R5, RZ, 0x1, !P1 ;  /* 0x00000001ff057807 */ /* 0x001fc80004800000 */
[--C-:B------:R-:W-:Y:S02]  /*5a80*/  LOP3.LUT R3, R5, R3, R4.reuse, 0x96, !PT ;  /* 0x0000000305037212 */ /* 0x100fe400078e9604 */
[----:B------:R-:W-:Y:S01]  /*5a90*/  PRMT R4, RZ, 0x7610, R4 ;  /* 0x00007610ff047816 */ /* 0x000fe20000000004 */
[----:B------:R-:W-:Y:S06]  /*5aa0*/  @P0 BRA `(.L_x_110) ;  /* 0x0000000400540947 */ /* 0x000fec0003800000 */
[----:B------:R-:W0:Y:S01]  /*5ab0*/  S2R R15, SR_CTAID.X ;  /* 0x00000000000f7919 */ /* 0x000e220000002500 */
[----:B------:R-:W-:Y:S01]  /*5ac0*/  ULDC.64 UR8, c[0x0][0x628] ;  /* 0x00018a0000087ab9 */ /* 0x000fe20000000a00 */
[----:B------:R-:W-:Y:S01]  /*5ad0*/  ULDC UR10, c[0x0][0x630] ;  /* 0x00018c00000a7ab9 */ /* 0x000fe20000000800 */
[----:B------:R-:W-:Y:S01]  /*5ae0*/  ISETP.NE.U32.AND P0, PT, RZ, UR8, PT ;  /* 0x00000008ff007c0c */ /* 0x000fe2000bf05070 */
[----:B------:R-:W1:Y:S01]  /*5af0*/  S2R R20, SR_CTAID.Y ;  /* 0x0000000000147919 */ /* 0x000e620000002600 */
[----:B------:R-:W-:Y:S01]  /*5b00*/  ULDC UR11, c[0x0][0x150] ;  /* 0x00005400000b7ab9 */ /* 0x000fe20000000800 */
[----:B------:R-:W-:Y:S01]  /*5b10*/  IMAD.MOV.U32 R4, RZ, RZ, R16 ;  /* 0x000000ffff047224 */ /* 0x000fe200078e0010 */
[----:B------:R-:W-:Y:S01]  /*5b20*/  ISETP.NE.AND.EX P0, PT, RZ, UR9, PT, P0 ;  /* 0x00000009ff007c0c */ /* 0x000fe2000bf05300 */
[----:B------:R-:W-:Y:S01]  /*5b30*/  IMAD.MOV.U32 R5, RZ, RZ, R17 ;  /* 0x000000ffff057224 */ /* 0x000fe200078e0011 */
[----:B0-----:R-:W-:-:S11]  /*5b40*/  I2FP.F32.U32 R22, R15 ;  /* 0x0000000f00167245 */ /* 0x001fd60000201000 */
[----:B------:R-:W-:Y:S05]  /*5b50*/  @!P0 BRA `(.L_x_111) ;  /* 0x0000000000288947 */ /* 0x000fea0003800000 */
[----:B------:R-:W-:Y:S02]  /*5b60*/  ULDC UR7, c[0x0][0x634] ;  /* 0x00018d0000077ab9 */ /* 0x000fe40000000800 */
[----:B------:R-:W-:-:S05]  /*5b70*/  IADD3 R5, P0, R16, UR7, RZ ;  /* 0x0000000710057c10 */ /* 0x000fca000ff1e0ff */
[----:B------:R-:W-:-:S04]  /*5b80*/  IMAD.X R21, RZ, RZ, R17, P0 ;  /* 0x000000ffff157224 */ /* 0x000fc800000e0611 */
[----:B------:R-:W-:-:S04]  /*5b90*/  IMAD.WIDE.U32 R6, R21, UR8, RZ ;  /* 0x0000000815067c25 */ /* 0x000fc8000f8e00ff */
[----:B------:R-:W-:-:S04]  /*5ba0*/  IMAD.WIDE.U32 R6, P0, R5, UR9, R6 ;  /* 0x0000000905067c25 */ /* 0x000fc8000f800006 */
[----:B------:R-:W-:-:S04]  /*5bb0*/  IMAD.WIDE.U32 R4, R5, UR8, RZ ;  /* 0x0000000805047c25 */ /* 0x000fc8000f8e00ff */
[----:B------:R-:W-:Y:S01]  /*5bc0*/  IMAD.MOV.U32 R4, RZ, RZ, R7 ;  /* 0x000000ffff047224 */ /* 0x000fe200078e0007 */
[----:B------:R-:W-:Y:S01]  /*5bd0*/  IADD3 RZ, P1, R5, R6, RZ ;  /* 0x0000000605ff7210 */ /* 0x000fe20007f3e0ff */
[----:B------:R-:W-:-:S04]  /*5be0*/  IMAD.X R5, RZ, RZ, RZ, P0 ;  /* 0x000000ffff057224 */ /* 0x000fc800000e06ff */
[----:B------:R-:W-:-:S08]  /*5bf0*/  IMAD.WIDE.U32.X R4, R21, UR9, R4, P1 ;  /* 0x0000000915047c25 */ /* 0x000fd000088e0404 */
.L_x_111:
[--C-:B------:R-:W-:Y:S01]  /*5c00*/  SHF.R.U64 R14, R4, UR10, R5.reuse ;  /* 0x0000000a040e7c19 */ /* 0x100fe20008001205 */
[----:B------:R-:W-:Y:S01]  /*5c10*/  FMUL R22, R22, UR11 ;  /* 0x0000000b16167c20 */ /* 0x000fe20008400000 */
[----:B------:R-:W-:Y:S01]  /*5c20*/  SHF.R.U32.HI R4, RZ, UR10, R5 ;  /* 0x0000000aff047c19 */ /* 0x000fe20008011605 */
[----:B------:R-:W0:Y:S01]  /*5c30*/  LDC R6, c[0x0][0x144] ;  /* 0x00005100ff067b82 */ /* 0x000e220000000800 */
[----:B------:R-:W-:Y:S01]  /*5c40*/  IADD3 R5, P0, RZ, -R14, RZ ;  /* 0x8000000eff057210 */ /* 0x000fe20007f1e0ff */
[----:B------:R-:W-:Y:S01]  /*5c50*/  ULDC UR7, c[0x0][0x154] ;  /* 0x0000550000077ab9 */ /* 0x000fe20000000800 */
[----:B-1----:R-:W-:Y:S01]  /*5c60*/  I2FP.F32.U32 R7, R20 ;  /* 0x0000001400077245 */ /* 0x002fe20000201000 */
[----:B------:R-:W1:Y:S01]  /*5c70*/  F2I.U32.TRUNC.NTZ R22, R22 ;  /* 0x0000001600167305 */ /* 0x000e62000020f000 */
[----:B------:R-:W-:Y:S01]  /*5c80*/  ULDC.64 UR8, c[0x0][0x620] ;  /* 0x0001880000087ab9 */ /* 0x000fe20000000a00 */
[----:B------:R-:W-:Y:S01]  /*5c90*/  IMAD.X R4, RZ, RZ, ~R4, P0 ;  /* 0x000000ffff047224 */ /* 0x000fe200000e0e04 */
[----:B------:R-:W-:Y:S01]  /*5ca0*/  ISETP.NE.AND P2, PT, R2, 0x1, PT ;  /* 0x000000010200780c */ /* 0x000fe20003f45270 */
[----:B------:R-:W-:Y:S01]  /*5cb0*/  FMUL R23, R7, UR7 ;  /* 0x0000000707177c20 */ /* 0x000fe20008400000 */
[----:B------:R-:W2:Y:S01]  /*5cc0*/  LDC R25, c[0x0][0x148] ;  /* 0x00005200ff197b82 */ /* 0x000ea20000000800 */
[----:B------:R-:W-:Y:S01]  /*5cd0*/  IMAD R4, R4, UR8, RZ ;  /* 0x0000000804047c24 */ /* 0x000fe2000f8e02ff */
[----:B------:R-:W-:-:S03]  /*5ce0*/  ULDC UR7, c[0x0][0x618] ;  /* 0x0001860000077ab9 */ /* 0x000fc60000000800 */
[----:B------:R-:W3:Y:S01]  /*5cf0*/  F2I.U32.TRUNC.NTZ R23, R23 ;  /* 0x0000001700177305 */ /* 0x000ee2000020f000 */
[C---:B------:R-:W-:Y:S02]  /*5d00*/  IMAD R7, R5.reuse, UR9, R4 ;  /* 0x0000000905077c24 */ /* 0x040fe4000f8e0204 */
[----:B------:R-:W-:Y:S01]  /*5d10*/  IMAD.WIDE.U32 R4, R5, UR8, R16 ;  /* 0x0000000805047c25 */ /* 0x000fe2000f8e0010 */
[----:B------:R-:W-:Y:S02]  /*5d20*/  ULDC.64 UR8, c[0x0][0x640] ;  /* 0x0001900000087ab9 */ /* 0x000fe40000000a00 */
[----:B------:R-:W-:Y:S01]  /*5d30*/  ISETP.NE.U32.AND P0, PT, RZ, UR8, PT ;  /* 0x00000008ff007c0c */ /* 0x000fe2000bf05070 */
[----:B------:R-:W-:Y:S02]  /*5d40*/  IMAD.IADD R5, R5, 0x1, R7 ;  /* 0x0000000105057824 */ /* 0x000fe400078e0207 */
[----:B-1----:R-:W-:Y:S01]  /*5d50*/  IMAD.MOV R22, RZ, RZ, -R22 ;  /* 0x000000ffff167224 */ /* 0x002fe200078e0a16 */
[----:B------:R-:W-:-:S02]  /*5d60*/  ISETP.NE.AND.EX P0, PT, RZ, UR9, PT, P0 ;  /* 0x00000009ff007c0c */ /* 0x000fc4000bf05300 */
[----:B------:R-:W-:Y:S01]  /*5d70*/  SHF.R.U64 R21, R4, UR7, R5 ;  /* 0x0000000704157c19 */ /* 0x000fe20008001205 */
[----:B0-----:R-:W-:Y:S01]  /*5d80*/  IMAD R15, R6, R22, R15 ;  /* 0x00000016060f7224 */ /* 0x001fe200078e020f */
[----:B------:R-:W-:Y:S01]  /*5d90*/  SHF.R.U32.HI R4, RZ, UR7, R5 ;  /* 0x00000007ff047c19 */ /* 0x000fe20008011605 */
[----:B------:R-:W-:Y:S01]  /*5da0*/  ULDC UR7, c[0x0][0x608] ;  /* 0x0001820000077ab9 */ /* 0x000fe20000000800 */
[----:B---3--:R-:W-:Y:S02]  /*5db0*/  IMAD.MOV R6, RZ, RZ, -R23 ;  /* 0x000000ffff067224 */ /* 0x008fe400078e0a17 */
[--C-:B------:R-:W-:Y:S02]  /*5dc0*/  SHF.R.U64 R22, R21, UR7, R4.reuse ;  /* 0x0000000715167c19 */ /* 0x100fe40008001204 */
[----:B------:R-:W-:Y:S01]  /*5dd0*/  SHF.R.U32.HI R5, RZ, UR7, R4 ;  /* 0x00000007ff057c19 */ /* 0x000fe20008011604 */
[----:B------:R-:W-:Y:S01]  /*5de0*/  ULDC UR7, c[0x0][0x658] ;  /* 0x0001960000077ab9 */ /* 0x000fe20000000800 */
[----:B--2---:R-:W-:-:S02]  /*5df0*/  @P2 IMAD R15, R25, R6, R20 ;  /* 0x00000006190f2224 */ /* 0x004fc400078e0214 */
[--C-:B------:R-:W-:Y:S02]  /*5e00*/  SHF.R.U64 R20, R22, UR7, R5.reuse ;  /* 0x0000000716147c19 */ /* 0x100fe40008001205 */
[----:B------:R-:W-:-:S03]  /*5e10*/  SHF.R.U32.HI R23, RZ, UR7, R5 ;  /* 0x00000007ff177c19 */ /* 0x000fc60008011605 */
[----:B------:R-:W-:Y:S02]  /*5e20*/  IMAD.MOV.U32 R6, RZ, RZ, R20 ;  /* 0x000000ffff067224 */ /* 0x000fe400078e0014 */
[----:B------:R-:W-:Y:S01]  /*5e30*/  IMAD.MOV.U32 R5, RZ, RZ, R23 ;  /* 0x000000ffff057224 */ /* 0x000fe200078e0017 */
[----:B------:R-:W-:Y:S06]  /*5e40*/  @!P0 BRA `(.L_x_112) ;  /* 0x00000000002c8947 */ /* 0x000fec0003800000 */
        /* <DEDUP_REMOVED lines=9> */
[----:B------:R-:W-:-:S04]  /*5ee0*/  IMAD.WIDE.U32.X R4, R23, UR9, R4, P1 ;  /* 0x0000000917047c25 */ /* 0x000fc800088e0404 */
[----:B------:R-:W-:-:S07]  /*5ef0*/  IMAD.MOV.U32 R6, RZ, RZ, R4 ;  /* 0x000000ffff067224 */ /* 0x000fce00078e0004 */
.L_x_112:
[----:B------:R-:W-:Y:S01]  /*5f00*/  ULDC UR7, c[0x0][0x648] ;  /* 0x0001920000077ab9 */ /* 0x000fe20000000800 */
[----:B------:R-:W-:Y:S01]  /*5f10*/  LOP3.LUT R4, R22, UR6, RZ, 0xc0, !PT ;  /* 0x0000000616047c12 */ /* 0x000fe2000f8ec0ff */
[----:B------:R-:W-:Y:S01]  /*5f20*/  ULDC UR8, c[0x0][0x610] ;  /* 0x0001840000087ab9 */ /* 0x000fe20000000800 */
[----:B------:R-:W-:Y:S01]  /*5f30*/  SHF.R.U64 R5, R6, UR7, R5 ;  /* 0x0000000706057c19 */ /* 0x000fe20008001205 */
[----:B------:R-:W-:Y:S01]  /*5f40*/  ULDC UR7, c[0x0][0x638] ;  /* 0x00018e0000077ab9 */ /* 0x000fe20000000800 */
[----:B------:R-:W-:-:S03]  /*5f50*/  LOP3.LUT R21, R21, UR4, RZ, 0xc0, !PT ;  /* 0x0000000415157c12 */ /* 0x000fc6000f8ec0ff */
[----:B------:R-:W-:Y:S02]  /*5f60*/  IMAD.MOV R7, RZ, RZ, -R5 ;  /* 0x000000ffff077224 */ /* 0x000fe400078e0a05 */
[----:B------:R-:W-:Y:S02]  /*5f70*/  IMAD R4, R5, UR5, R4 ;  /* 0x0000000505047c24 */ /* 0x000fe4000f8e0204 */
[----:B------:R-:W-:Y:S01]  /*5f80*/  IMAD R20, R7, UR7, R20 ;  /* 0x0000000707147c24 */ /* 0x000fe2000f8e0214 */
[----:B------:R-:W-:Y:S01]  /*5f90*/  ULDC UR7, c[0x0][0x600] ;  /* 0x0001800000077ab9 */ /* 0x000fe20000000800 */
[----:B------:R-:W-:Y:S02]  /*5fa0*/  IMAD R15, R4, UR8, R15 ;  /* 0x00000008040f7c24 */ /* 0x000fe4000f8e020f */
[----:B------:R-:W-:Y:S02]  /*5fb0*/  IMAD R6, R20, UR7, R21 ;  /* 0x0000000714067c24 */ /* 0x000fe4000f8e0215 */
[----:B------:R-:W-:-:S03]  /*5fc0*/  IMAD.MOV.U32 R4, RZ, RZ, 0x1 ;  /* 0x00000001ff047424 */ /* 0x000fc600078e00ff */
[----:B------:R-:W-:Y:S02]  /*5fd0*/  SEL R20, R6, R15, !P2 ;  /* 0x0000000f06147207 */ /* 0x000fe40005000000 */
[----:B------:R-:W-:Y:S01]  /*5fe0*/  SEL R21, R15, R6, !P2 ;  /* 0x000000060f157207 */ /* 0x000fe20005000000 */
[----:B------:R-:W-:-:S07]  /*5ff0*/  IMAD.MOV.U32 R6, RZ, RZ, R14 ;  /* 0x000000ffff067224 */ /* 0x000fce00078e000e */
.L_x_110:
[----:B------:R-:W-:Y:S05]  /*6000*/  BSYNC B1 ;  /* 0x0000000000017941 */ /* 0x000fea0003800000 */
.L_x_109:
[----:B------:R-:W-:-:S13]  /*6010*/  LOP3.LUT P0, RZ, R4, 0xff, RZ, 0xc0, !PT ;  /* 0x000000ff04ff7812 */ /* 0x000fda000780c0ff */
[----:B------:R-:W-:Y:S05]  /*6020*/  @P0 BRA `(.L_x_113) ;  /* 0xfffffff4000c0947 */ /* 0x000fea000383ffff */
[----:B------:R-:W-:Y:S05]  /*6030*/  BSYNC B0 ;  /* 0x0000000000007941 */ /* 0x000fea0003800000 */
.L_x_102:
[----:B------:R-:W-:-:S03]  /*6040*/  UMOV UR7, 0xffffffff ;  /* 0xffffffff00077882 */ /* 0x000fc60000000000 */
[----:B------:R-:W-:Y:S05]  /*6050*/  BRA.DIV UR7, `(.L_x_114) ;  /* 0x0000000607147947 */ /* 0x000fea000b800000 */
[----:B------:R-:W-:-:S13]  /*6060*/  ELECT P6, URZ, PT ;  /* 0x00000000003f782f */ /* 0x000fda00038c0000 */
.L_x_128:
[----:B------:R-:W-:Y:S04]  /*6070*/  BSSY B0, `(.L_x_115) ;  /* 0x000002b000007945 */ /* 0x000fe80003800000 */
[----:B------:R-:W-:Y:S05]  /*6080*/  @!P6 BRA `(.L_x_116) ;  /* 0x0000000000a4e947 */ /* 0x000fea0003800000 */
[----:B------:R-:W-:-:S04]  /*6090*/  LOP3.LUT R18, R18, 0x2, RZ, 0xfc, !PT ;  /* 0x0000000212127812 */ /* 0x000fc800078efcff */
[----:B------:R-:W-:-:S13]  /*60a0*/  ISETP.NE.AND P0, PT, R18, 0x3, PT ;  /* 0x000000031200780c */ /* 0x000fda0003f05270 */
[----:B------:R-:W-:Y:S05]  /*60b0*/  @!P0 BRA `(.L_x_117) ;  /* 0x0000000000048947 */ /* 0x000fea0003800000 */
[----:B------:R-:W-:Y:S01]  /*60c0*/  BPT.TRAP 0x1 ;  /* 0x000000040000795c */ /* 0x000fe20000300000 */
.L_x_117:
[----:B------:R-:W0:Y:S01]  /*60d0*/  S2R R5, SR_CgaCtaId ;  /* 0x0000000000057919 */ /* 0x000e220000008800 */
[----:B------:R-:W-:Y:S02]  /*60e0*/  MOV R0, 0x400 ;  /* 0x0000040000007802 */ /* 0x000fe40000000f00 */
[----:B------:R-:W-:Y:S02]  /*60f0*/  SHF.L.U32 R2, R3, 0x1f, RZ ;  /* 0x0000001f03027819 */ /* 0x000fe400000006ff */
[----:B0-----:R-:W-:-:S05]  /*6100*/  LEA R5, R5, R0, 0x18 ;  /* 0x0000000005057211 */ /* 0x001fca00078ec0ff */
[----:B------:R-:W-:-:S04]  /*6110*/  VIADD R5, R5, 0x20 ;  /* 0x0000002005057836 */ /* 0x000fc80000000000 */
[C---:B------:R-:W-:Y:S02]  /*6120*/  IMAD R7, R8.reuse, 0x8, R5 ;  /* 0x0000000808077824 */ /* 0x040fe400078e0205 */
[----:B------:R-:W-:Y:S02]  /*6130*/  VIADD R8, R8, 0x1 ;  /* 0x0000000108087836 */ /* 0x000fe40000000000 */
[----:B------:R-:W0:Y:S03]  /*6140*/  SYNCS.PHASECHK.TRANS64.TRYWAIT P0, [R7+URZ], R2 ;  /* 0x00000002070075a7 */ /* 0x000e26000800017f */
[----:B------:R-:W-:-:S04]  /*6150*/  ISETP.NE.AND P1, PT, R8, 0x4, PT ;  /* 0x000000040800780c */ /* 0x000fc80003f25270 */
[----:B------:R-:W-:Y:S02]  /*6160*/  SEL R0, RZ, 0x1, P1 ;  /* 0x00000001ff007807 */ /* 0x000fe40000800000 */
[----:B------:R-:W-:Y:S02]  /*6170*/  SEL R8, R8, RZ, P1 ;  /* 0x000000ff08087207 */ /* 0x000fe40000800000 */
[----:B------:R-:W-:-:S03]  /*6180*/  LOP3.LUT R9, R3, R0, RZ, 0x3c, !PT ;  /* 0x0000000003097212 */ /* 0x000fc600078e3cff */
[----:B------:R-:W-:Y:S01]  /*6190*/  IMAD R6, R8, 0x8, R5 ;  /* 0x0000000808067824 */ /* 0x000fe200078e0205 */
[----:B------:R-:W-:Y:S01]  /*61a0*/  SHF.L.U32 R3, R9, 0x1f, RZ ;  /* 0x0000001f09037819 */ /* 0x000fe200000006ff */
[----:B0-----:R-:W-:Y:S06]  /*61b0*/  @!P0 BRA `(.L_x_118) ;  /* 0x0000000000dc8947 */ /* 0x001fec0003800000 */
.L_x_129:
[----:B------:R-:W1:Y:S01]  /*61c0*/  SYNCS.PHASECHK.TRANS64.TRYWAIT P0, [R6+URZ], R3 ;  /* 0x00000003060075a7 */ /* 0x000e62000800017f */
[----:B------:R-:W-:-:S05]  /*61d0*/  VIADD R0, R8, 0x1 ;  /* 0x0000000108007836 */ /* 0x000fca0000000000 */
[----:B------:R-:W-:-:S04]  /*61e0*/  ISETP.NE.AND P1, PT, R0, 0x4, PT ;  /* 0x000000040000780c */ /* 0x000fc80003f25270 */
[----:B0-----:R-:W-:Y:S02]  /*61f0*/  SEL R2, RZ, 0x1, P1 ;  /* 0x00000001ff027807 */ /* 0x001fe40000800000 */
[----:B------:R-:W-:Y:S02]  /*6200*/  SEL R0, R0, RZ, P1 ;  /* 0x000000ff00007207 */ /* 0x000fe40000800000 */
[----:B------:R-:W-:-:S03]  /*6210*/  LOP3.LUT R9, R9, R2, RZ, 0x3c, !PT ;  /* 0x0000000209097212 */ /* 0x000fc600078e3cff */
[----:B------:R-:W-:Y:S01]  /*6220*/  IMAD R7, R0, 0x8, R5 ;  /* 0x0000000800077824 */ /* 0x000fe200078e0205 */
[----:B------:R-:W-:Y:S01]  /*6230*/  SHF.L.U32 R4, R9, 0x1f, RZ ;  /* 0x0000001f09047819 */ /* 0x000fe200000006ff */
[----:B-1----:R-:W-:Y:S06]  /*6240*/  @!P0 BRA `(.L_x_119) ;  /* 0x0000000000cc8947 */ /* 0x002fec0003800000 */
.L_x_130:
[----:B------:R-:W1:Y:S01]  /*6250*/  SYNCS.PHASECHK.TRANS64.TRYWAIT P0, [R7+URZ], R4 ;  /* 0x00000004070075a7 */ /* 0x000e62000800017f */
[----:B------:R-:W-:-:S05]  /*6260*/  VIADD R0, R0, 0x1 ;  /* 0x0000000100007836 */ /* 0x000fca0000000000 */
[----:B------:R-:W-:-:S04]  /*6270*/  ISETP.NE.AND P1, PT, R0, 0x4, PT ;  /* 0x000000040000780c */ /* 0x000fc80003f25270 */
[----:B------:R-:W-:Y:S02]  /*6280*/  SEL R2, RZ, 0x1, P1 ;  /* 0x00000001ff027807 */ /* 0x000fe40000800000 */
[----:B------:R-:W-:Y:S02]  /*6290*/  SEL R0, R0, RZ, P1 ;  /* 0x000000ff00007207 */ /* 0x000fe40000800000 */
[----:B------:R-:W-:Y:S01]  /*62a0*/  LOP3.LUT R2, R9, R2, RZ, 0x3c, !PT ;  /* 0x0000000209027212 */ /* 0x000fe200078e3cff */
[----:B-1----:R-:W-:Y:S06]  /*62b0*/  @!P0 BRA `(.L_x_120) ;  /* 0x0000000000c48947 */ /* 0x002fec0003800000 */
.L_x_131:
[----:B------:R-:W-:Y:S01]  /*62c0*/  IMAD R5, R0, 0x8, R5 ;  /* 0x0000000800057824 */ /* 0x000fe200078e0205 */
[----:B------:R-:W-:-:S07]  /*62d0*/  SHF.L.U32 R0, R2, 0x1f, RZ ;  /* 0x0000001f02007819 */ /* 0x000fce00000006ff */
.L_x_121:
[----:B--2---:R2:W3:Y:S02]  /*62e0*/  SYNCS.PHASECHK.TRANS64.TRYWAIT P0, [R5+URZ], R0 ;  /* 0x00000000050075a7 */ /* 0x0044e4000800017f */
[----:B---3--:R-:W-:Y:S05]  /*62f0*/  @!P0 NANOSLEEP.SYNCS 0x989680 ;  /* 0x009896800000895d */ /* 0x008fea0003900000 */
[----:B------:R-:W3:Y:S02]  /*6300*/  @!P0 SYNCS.PHASECHK.TRANS64 P0, [R5+URZ], R0 ;  /* 0x00000000050085a7 */ /* 0x000ee4000800007f */
[----:B---3--:R-:W-:Y:S05]  /*6310*/  @!P0 BRA `(.L_x_121) ;  /* 0xfffffffc00f08947 */ /* 0x008fea000383ffff */
.L_x_116:
[----:B------:R-:W-:Y:S05]  /*6320*/  BSYNC B0 ;  /* 0x0000000000007941 */ /* 0x000fea0003800000 */
.L_x_115:
[----:B------:R-:W-:Y:S05]  /*6330*/  EXIT ;  /* 0x000000000000794d */ /* 0x000fea0003800000 */
.L_x_21:
[----:B-1----:R1:W2:Y:S02]  /*6340*/  SYNCS.PHASECHK.TRANS64.TRYWAIT P1, [R3+URZ], R0 ;  /* 0x00000000030075a7 */ /* 0x0022a4000802017f */
[----:B--2---:R-:W-:Y:S05]  /*6350*/  @!P1 NANOSLEEP.SYNCS 0x989680 ;  /* 0x009896800000995d */ /* 0x004fea0003900000 */
[----:B------:R-:W2:Y:S02]  /*6360*/  @!P1 SYNCS.PHASECHK.TRANS64 P1, [R3+URZ], R0 ;  /* 0x00000000030095a7 */ /* 0x000ea4000802007f */
[----:B--2---:R-:W-:Y:S05]  /*6370*/  @!P1 BRA `(.L_x_21) ;  /* 0xfffffffc00f09947 */ /* 0x004fea000383ffff */
[----:B------:R-:W-:Y:S05]  /*6380*/  BRA `(.L_x_20) ;  /* 0xffffffb400107947 */ /* 0x000fea000383ffff */
.L_x_26:
[----:B-1----:R1:W2:Y:S02]  /*6390*/  SYNCS.PHASECHK.TRANS64.TRYWAIT P1, [R5+URZ], R4 ;  /* 0x00000004050075a7 */ /* 0x0022a4000802017f */
[----:B--2---:R-:W-:Y:S05]  /*63a0*/  @!P1 NANOSLEEP.SYNCS 0x989680 ;  /* 0x009896800000995d */ /* 0x004fea0003900000 */
[----:B------:R-:W2:Y:S02]  /*63b0*/  @!P1 SYNCS.PHASECHK.TRANS64 P1, [R5+URZ], R4 ;  /* 0x00000004050095a7 */ /* 0x000ea4000802007f */
[----:B--2---:R-:W-:Y:S05]  /*63c0*/  @!P1 BRA `(.L_x_26) ;  /* 0xfffffffc00f09947 */ /* 0x004fea000383ffff */
[----:B------:R-:W-:Y:S05]  /*63d0*/  BRA `(.L_x_25) ;  /* 0xffffffb8005c7947 */ /* 0x000fea000383ffff */
.L_x_103:
[----:B------:R-:W-:Y:S01]  /*63e0*/  BSSY B1, `(.L_x_122) ;  /* 0x0000006000017945 */ /* 0x000fe20003800000 */
[----:B------:R-:W-:-:S07]  /*63f0*/  IMAD.MOV.U32 R15, RZ, RZ, -0x1 ;  /* 0xffffffffff0f7424 */ /* 0x000fce00078e00ff */
[----:B------:R-:W-:Y:S05]  /*6400*/  WARPSYNC.COLLECTIVE R15, `(.L_x_123) ;  /* 0x000000000f0c7348 */ /* 0x000fea0003c00000 */
[----:B------:R-:W-:Y:S02]  /*6410*/  ELECT P6, UR62, PT ;  /* 0x00000000003e782f */ /* 0x000fe400038c0000 */
[----:B------:R-:W-:Y:S01]  /*6420*/  MOV R14, UR62 ;  /* 0x0000003e000e7c02 */ /* 0x000fe20008000f00 */
[----:B------:R-:W-:Y:S10]  /*6430*/  ENDCOLLECTIVE ;  /* 0x000000000000791b */ /* 0x000ff40003800000 */
.L_x_123:
[----:B------:R-:W-:Y:S05]  /*6440*/  BSYNC B1 ;  /* 0x0000000000017941 */ /* 0x000fea0003800000 */
.L_x_122:
[----:B------:R-:W-:Y:S05]  /*6450*/  BRA `(.L_x_124) ;  /* 0xfffffff0000c7947 */ /* 0x000fea000383ffff */
.L_x_106:
[----:B-1----:R1:W2:Y:S02]  /*6460*/  SYNCS.PHASECHK.TRANS64.TRYWAIT P0, [R23+URZ+0x20], R14 ;  /* 0x0000200e170075a7 */ /* 0x0022a4000800017f */
[----:B--2---:R-:W-:Y:S05]  /*6470*/  @!P0 NANOSLEEP.SYNCS 0x989680 ;  /* 0x009896800000895d */ /* 0x004fea0003900000 */
[----:B------:R-:W2:Y:S02]  /*6480*/  @!P0 SYNCS.PHASECHK.TRANS64 P0, [R23+URZ+0x20], R14 ;  /* 0x0000200e170085a7 */ /* 0x000ea4000800007f */
[----:B--2---:R-:W-:Y:S05]  /*6490*/  @!P0 BRA `(.L_x_106) ;  /* 0xfffffffc00f08947 */ /* 0x004fea000383ffff */
[----:B------:R-:W-:Y:S05]  /*64a0*/  BRA `(.L_x_125) ;  /* 0xfffffff000447947 */ /* 0x000fea000383ffff */
.L_x_114:
[----:B------:R-:W-:Y:S01]  /*64b0*/  BSSY B0, `(.L_x_126) ;  /* 0x0000006000007945 */ /* 0x000fe20003800000 */
[----:B------:R-:W-:-:S07]  /*64c0*/  IMAD.MOV.U32 R15, RZ, RZ, -0x1 ;  /* 0xffffffffff0f7424 */ /* 0x000fce00078e00ff */
[----:B------:R-:W-:Y:S05]  /*64d0*/  WARPSYNC.COLLECTIVE R15, `(.L_x_127) ;  /* 0x000000000f0c7348 */ /* 0x000fea0003c00000 */
[----:B------:R-:W-:Y:S02]  /*64e0*/  ELECT P6, UR62, PT ;  /* 0x00000000003e782f */ /* 0x000fe400038c0000 */
[----:B------:R-:W-:Y:S01]  /*64f0*/  MOV R14, UR62 ;  /* 0x0000003e000e7c02 */ /* 0x000fe20008000f00 */
[----:B------:R-:W-:Y:S10]  /*6500*/  ENDCOLLECTIVE ;  /* 0x000000000000791b */ /* 0x000ff40003800000 */
.L_x_127:
[----:B------:R-:W-:Y:S05]  /*6510*/  BSYNC B0 ;  /* 0x0000000000007941 */ /* 0x000fea0003800000 */
.L_x_126:
[----:B------:R-:W-:Y:S05]  /*6520*/  BRA `(.L_x_128) ;  /* 0xfffffff800d07947 */ /* 0x000fea000383ffff */
.L_x_118:
[----:B0-----:R0:W1:Y:S02]  /*6530*/  SYNCS.PHASECHK.TRANS64.TRYWAIT P0, [R7+URZ], R2 ;  /* 0x00000002070075a7 */ /* 0x001064000800017f */
[----:B-1----:R-:W-:Y:S05]  /*6540*/  @!P0 NANOSLEEP.SYNCS 0x989680 ;  /* 0x009896800000895d */ /* 0x002fea0003900000 */
[----:B------:R-:W1:Y:S02]  /*6550*/  @!P0 SYNCS.PHASECHK.TRANS64 P0, [R7+URZ], R2 ;  /* 0x00000002070085a7 */ /* 0x000e64000800007f */
[----:B-1----:R-:W-:Y:S05]  /*6560*/  @!P0 BRA `(.L_x_118) ;  /* 0xfffffffc00f08947 */ /* 0x002fea000383ffff */
[----:B------:R-:W-:Y:S05]  /*6570*/  BRA `(.L_x_129) ;  /* 0xfffffffc00107947 */ /* 0x000fea000383ffff */
.L_x_119:
[----:B0-----:R0:W1:Y:S02]  /*6580*/  SYNCS.PHASECHK.TRANS64.TRYWAIT P0, [R6+URZ], R3 ;  /* 0x00000003060075a7 */ /* 0x001064000800017f */
[----:B-1----:R-:W-:Y:S05]  /*6590*/  @!P0 NANOSLEEP.SYNCS 0x989680 ;  /* 0x009896800000895d */ /* 0x002fea0003900000 */
[----:B------:R-:W1:Y:S02]  /*65a0*/  @!P0 SYNCS.PHASECHK.TRANS64 P0, [R6+URZ], R3 ;  /* 0x00000003060085a7 */ /* 0x000e64000800007f */
[----:B-1----:R-:W-:Y:S05]  /*65b0*/  @!P0 BRA `(.L_x_119) ;  /* 0xfffffffc00f08947 */ /* 0x002fea000383ffff */
[----:B------:R-:W-:Y:S05]  /*65c0*/  BRA `(.L_x_130) ;  /* 0xfffffffc00207947 */ /* 0x000fea000383ffff */
.L_x_120:
[----:B-1----:R1:W2:Y:S02]  /*65d0*/  SYNCS.PHASECHK.TRANS64.TRYWAIT P0, [R7+URZ], R4 ;  /* 0x00000004070075a7 */ /* 0x0022a4000800017f */
[----:B--2---:R-:W-:Y:S05]  /*65e0*/  @!P0 NANOSLEEP.SYNCS 0x989680 ;  /* 0x009896800000895d */ /* 0x004fea0003900000 */
[----:B------:R-:W2:Y:S02]  /*65f0*/  @!P0 SYNCS.PHASECHK.TRANS64 P0, [R7+URZ], R4 ;  /* 0x00000004070085a7 */ /* 0x000ea4000800007f */
[----:B--2---:R-:W-:Y:S05]  /*6600*/  @!P0 BRA `(.L_x_120) ;  /* 0xfffffffc00f08947 */ /* 0x004fea000383ffff */
[----:B------:R-:W-:Y:S05]  /*6610*/  BRA `(.L_x_131) ;  /* 0xfffffffc00287947 */ /* 0x000fea000383ffff */
.L_x_132:
[----:B------:R-:W-:-:S00]  /*6620*/  BRA `(.L_x_132) ;  /* 0xfffffffc00fc7947 */ /* 0x000fc0000383ffff */
[----:B------:R-:W-:-:S00]  /*6630*/  NOP ;  /* 0x0000000000007918 */ /* 0x000fc00000000000 */
        /* <DEDUP_REMOVED lines=12> */
.L_x_133:


//--------------------- .nv.global.init           --------------------------
	.section	.nv.global.init,"aw",@progbits
.nv.global.init:
	.type		$str$22,@object
	.size		$str$22,($str$23 - $str$22)
$str$22:
        /*0000*/ 	.byte	0x6b, 0x5f, 0x74, 0x69, 0x6c, 0x65, 0x5f, 0x63, 0x6f, 0x75, 0x6e, 0x74, 0x20, 0x3e, 0x3d, 0x20
        /*0010*/ 	.byte	0x31, 0x00
	.type		$str$23,@object
	.size		$str$23,(__unnamed_1 - $str$23)
$str$23:
        /*0012*/ 	.byte	0x2f, 0x74, 0x6d, 0x70, 0x2f, 0x63, 0x75, 0x74, 0x6c, 0x61, 0x73, 0x73, 0x5f, 0x73, 0x77, 0x65
        /*0022*/ 	.byte	0x65, 0x70, 0x5f, 0x73, 0x72, 0x63, 0x2f, 0x69, 0x6e, 0x63, 0x6c, 0x75, 0x64, 0x65, 0x2f, 0x63
        /*0032*/ 	.byte	0x75, 0x74, 0x6c, 0x61, 0x73, 0x73, 0x2f, 0x67, 0x65, 0x6d, 0x6d, 0x2f, 0x63, 0x6f, 0x6c, 0x6c
        /*0042*/ 	.byte	0x65, 0x63, 0x74, 0x69, 0x76, 0x65, 0x2f, 0x73, 0x6d, 0x39, 0x30, 0x5f, 0x6d, 0x6d, 0x61, 0x5f
        /*0052*/ 	.byte	0x74, 0x6d, 0x61, 0x5f, 0x67, 0x6d, 0x6d, 0x61, 0x5f, 0x73, 0x73, 0x5f, 0x77, 0x61, 0x72, 0x70
        /*0062*/ 	.byte	0x73, 0x70, 0x65, 0x63, 0x69, 0x61, 0x6c, 0x69, 0x7a, 0x65, 0x64, 0x2e, 0x68, 0x70, 0x70, 0x00
	.type		__unnamed_1,@object
	.size		__unnamed_1,(.L_0 - __unnamed_1)
__unnamed_1:
        /*0072*/ 	.byte	0x76, 0x6f, 0x69, 0x64, 0x20, 0x63, 0x75, 0x74, 0x6c, 0x61, 0x73, 0x73, 0x3a, 0x3a, 0x67, 0x65
        /* <DEDUP_REMOVED lines=177> */
        /*0b92*/ 	.byte	0x74, 0x69, 0x74, 0x79, 0x5d, 0x00
.L_0:


//--------------------- .nv.shared._ZN7cutlass13device_kernelINS_4gemm6kernel13GemmUniversalIN4cute5tupleIJiiiiEEENS1_10collective13CollectiveMmaINS1_34MainloopSm90TmaGmmaWarpSpecializedILi4ENS5_IJNS4_1CILi4EEENSA_ILi1EEESC_EEENS1_35KernelTmaWarpSpecializedCooperativeEEENS5_IJNSA_ILi128EEENSA_ILi64EEESH_EEENS_10tfloat32_tENS5_IJlSC_lEEESJ_SK_NS4_8TiledMMAINS4_8MMA_AtomIJNS4_4SM904GMMA29MMA_64x64x8_F32TF32TF32_SS_TNILNSO_7ScaleInE1ELSQ_1EEEEEENS4_6LayoutINS5_IJNSA_ILi2EEESC_SC_EEENS5_IJSC_NSA_ILi0EEESW_EEEEENS5_IJNS4_10UnderscoreESZ_SZ_EEEEENS4_13SM90_TMA_LOADENS4_14ComposedLayoutINS4_7SwizzleILi3ELi4ELi3EEENS4_18smem_ptr_flag_bitsILi32EEENST_INS5_IJNSA_ILi8EEENSA_ILi32EEEEEENS5_IJS19_SC_EEEEEEEvNS4_8identityENS4_23SM90_TMA_LOAD_MULTICASTES1D_vS1E_EENS_8epilogue10collective6detail29Sm90TmaWarpSpecializedAdapterINS1I_15DefaultEpilogueISJ_SK_SK_NS1H_6thread17LinearCombinationISJ_Li1EffLNS1M_9ScaleType4KindE0ELNS_15FloatRoundStyleE2ESJ_EENS1_15EpilogueDefaultEEEEEvvEEEEvNT_6ParamsE --------------------------
	.section	.nv.shared._ZN7cutlass13device_kernelINS_4gemm6kernel13GemmUniversalIN4cute5tupleIJiiiiEEENS1_10collective13CollectiveMmaINS1_34MainloopSm90TmaGmmaWarpSpecializedILi4ENS5_IJNS4_1CILi4EEENSA_ILi1EEESC_EEENS1_35KernelTmaWarpSpecializedCooperativeEEENS5_IJNSA_ILi128EEENSA_ILi64EEESH_EEENS_10tfloat32_tENS5_IJlSC_lEEESJ_SK_NS4_8TiledMMAINS4_8MMA_AtomIJNS4_4SM904GMMA29MMA_64x64x8_F32TF32TF32_SS_TNILNSO_7ScaleInE1ELSQ_1EEEEEENS4_6LayoutINS5_IJNSA_ILi2EEESC_SC_EEENS5_IJSC_NSA_ILi0EEESW_EEEEENS5_IJNS4_10UnderscoreESZ_SZ_EEEEENS4_13SM90_TMA_LOADENS4_14ComposedLayoutINS4_7SwizzleILi3ELi4ELi3EEENS4_18smem_ptr_flag_bitsILi32EEENST_INS5_IJNSA_ILi8EEENSA_ILi32EEEEEENS5_IJS19_SC_EEEEEEEvNS4_8identityENS4_23SM90_TMA_LOAD_MULTICASTES1D_vS1E_EENS_8epilogue10collective6detail29Sm90TmaWarpSpecializedAdapterINS1I_15DefaultEpilogueISJ_SK_SK_NS1H_6thread17LinearCombinationISJ_Li1EffLNS1M_9ScaleType4KindE0ELNS_15FloatRoundStyleE2ESJ_EENS1_15EpilogueDefaultEEEEEvvEEEEvNT_6ParamsE,"aw",@nobits
	.sectionflags	@""
	.align	16
	.zero		1024


//--------------------- .nv.shared.reserved.0     --------------------------
	.section	.nv.shared.reserved.0,"aw",@nobits
	.weak		__nv_reservedSMEM_offset_0_alias
	.size		__nv_reservedSMEM_offset_0_alias, 0, 0
	.other		__nv_reservedSMEM_offset_0_alias,@"STO_CUDA_RESERVED_SHARED STV_DEFAULT"
__nv_reservedSMEM_offset_0_alias:
	.zero		0


//--------------------- .nv.global                --------------------------
	.section	.nv.global,"aw",@nobits
.nv.global:
	.type		_ZN40_INTERNAL_96dab4ac_4_k_cu_13fad680_292264cute1_E,@object
	.size		_ZN40_INTERNAL_96dab4ac_4_k_cu_13fad680_292264cute1_E,(_ZN40_INTERNAL_96dab4ac_4_k_cu_13fad680_292264cuda3std3__45__cpo6cbeginE - _ZN40_INTERNAL_96dab4ac_4_k_cu_13fad680_292264cute1_E)
_ZN40_INTERNAL_96dab4ac_4_k_cu_13fad680_292264cute1_E:
	.zero		1
	.type		_ZN40_INTERNAL_96dab4ac_4_k_cu_13fad680_292264cuda3std3__45__cpo6cbeginE,@object
	.size		_ZN40_INTERNAL_96dab4ac_4_k_cu_13fad680_292264cuda3std3__45__cpo6cbeginE,(_ZN40_INTERNAL_96dab4ac_4_k_cu_13fad680_292264cuda3std3__48in_placeE - _ZN40_INTERNAL_96dab4ac_4_k_cu_13fad680_292264cuda3std3__45__cpo6cbeginE)
_ZN40_INTERNAL_96dab4ac_4_k_cu_13fad680_292264cuda3std3__45__cpo6cbeginE:
	.zero		1
	.type		_ZN40_INTERNAL_96dab4ac_4_k_cu_13fad680_292264cuda3std3__48in_placeE,@object
	.size		_ZN40_INTERNAL_96dab4ac_4_k_cu_13fad680_292264cuda3std3__48in_placeE,(_ZN40_INTERNAL_96dab4ac_4_k_cu_13fad680_292264cuda3std6ranges3__45__cpo9iter_moveE - _ZN40_INTERNAL_96dab4ac_4_k_cu_13fad680_292264cuda3std3__48in_placeE)
_ZN40_INTERNAL_96dab4ac_4_k_cu_13fad680_292264cuda3std3__48in_placeE:
	.zero		1
	.type		_ZN40_INTERNAL_96dab4ac_4_k_cu_13fad680_292264cuda3std6ranges3__45__cpo9iter_moveE,@object
	.size		_ZN40_INTERNAL_96dab4ac_4_k_cu_13fad680_292264cuda3std6ranges3__45__cpo9iter_moveE,(_ZN40_INTERNAL_96dab4ac_4_k_cu_13fad680_292264cuda3std3__45__cpo5beginE - _ZN40_INTERNAL_96dab4ac_4_k_cu_13fad680_292264cuda3std6ranges3__45__cpo9iter_moveE)
_ZN40_INTERNAL_96dab4ac_4_k_cu_13fad680_292264cuda3std6ranges3__45__cpo9iter_moveE:
	.zero		1
	.type		_ZN40_INTERNAL_96dab4ac_4_k_cu_13fad680_292264cuda3std3__45__cpo5beginE,@object
	.size		_ZN40_INTERNAL_96dab4ac_4_k_cu_13fad680_292264cuda3std3__45__cpo5beginE,(_ZN40_INTERNAL_96dab4ac_4_k_cu_13fad680_292264cuda3std3__442_GLOBAL__N__96dab4ac_4_k_cu_13fad680_292266ignoreE - _ZN40_INTERNAL_96dab4ac_4_k_cu_13fad680_292264cuda3std3__45__cpo5beginE)
_ZN40_INTERNAL_96dab4ac_4_k_cu_13fad680_292264cuda3std3__45__cpo5beginE:
	.zero		1
	.type		_ZN40_INTERNAL_96dab4ac_4_k_cu_13fad680_292264cuda3std3__442_GLOBAL__N__96dab4ac_4_k_cu_13fad680_292266ignoreE,@object
	.size		_ZN40_INTERNAL_96dab4ac_4_k_cu_13fad680_292264cuda3std3__442_GLOBAL__N__96dab4ac_4_k_cu_13fad680_292266ignoreE,(_ZN40_INTERNAL_96dab4ac_4_k_cu_13fad680_292264cute7productE - _ZN40_INTERNAL_96dab4ac_4_k_cu_13fad680_292264cuda3std3__442_GLOBAL__N__96dab4ac_4_k_cu_13fad680_292266ignoreE)
_ZN40_INTERNAL_96dab4ac_4_k_cu_13fad680_292264cuda3std3__442_GLOBAL__N__96dab4ac_4_k_cu_13fad680_292266ignoreE:
	.zero		1
	.type		_ZN40_INTERNAL_96dab4ac_4_k_cu_13fad680_292264cute7productE,@object
	.size		_ZN40_INTERNAL_96dab4ac_4_k_cu_13fad680_292264cute7productE,(_ZN40_INTERNAL_96dab4ac_4_k_cu_13fad680_292264cuda3std3__45__cpo3endE - _ZN40_INTERNAL_96dab4ac_4_k_cu_13fad680_292264cute7productE)
_ZN40_INTERNAL_96dab4ac_4_k_cu_13fad680_292264cute7productE:
	.zero		1
	.type		_ZN40_INTERNAL_96dab4ac_4_k_cu_13fad680_292264cuda3std3__45__cpo3endE,@object
	.size		_ZN40_INTERNAL_96dab4ac_4_k_cu_13fad680_292264cuda3std3__45__cpo3endE,(_ZN40_INTERNAL_96dab4ac_4_k_cu_13fad680_292264cuda3std3__419piecewise_constructE - _ZN40_INTERNAL_96dab4ac_4_k_cu_13fad680_292264cuda3std3__45__cpo3endE)
_ZN40_INTERNAL_96dab4ac_4_k_cu_13fad680_292264cuda3std3__45__cpo3endE:
	.zero		1
	.type		_ZN40_INTERNAL_96dab4ac_4_k_cu_13fad680_292264cuda3std3__419piecewise_constructE,@object
	.size		_ZN40_INTERNAL_96dab4ac_4_k_cu_13fad680_292264cuda3std3__419piecewise_constructE,(_ZN40_INTERNAL_96dab4ac_4_k_cu_13fad680_292264cuda3std3__45__cpo4cendE - _ZN40_INTERNAL_96dab4ac_4_k_cu_13fad680_292264cuda3std3__419piecewise_constructE)
_ZN40_INTERNAL_96dab4ac_4_k_cu_13fad680_292264cuda3std3__419piecewise_constructE:
	.zero		1
	.type		_ZN40_INTERNAL_96dab4ac_4_k_cu_13fad680_292264cuda3std3__45__cpo4cendE,@object
	.size		_ZN40_INTERNAL_96dab4ac_4_k_cu_13fad680_292264cuda3std3__45__cpo4cendE,(_ZN40_INTERNAL_96dab4ac_4_k_cu_13fad680_292264cuda3std6ranges3__45__cpo4swapE - _ZN40_INTERNAL_96dab4ac_4_k_cu_13fad680_292264cuda3std3__45__cpo4cendE)
_ZN40_INTERNAL_96dab4ac_4_k_cu_13fad680_292264cuda3std3__45__cpo4cendE:
	.zero		1
	.type		_ZN40_INTERNAL_96dab4ac_4_k_cu_13fad680_292264cuda3std6ranges3__45__cpo4swapE,@object
	.size		_ZN40_INTERNAL_96dab4ac_4_k_cu_13fad680_292264cuda3std6ranges3__45__cpo4swapE,(.L_8 - _ZN40_INTERNAL_96dab4ac_4_k_cu_13fad680_292264cuda3std6ranges3__45__cpo4swapE)
_ZN40_INTERNAL_96dab4ac_4_k_cu_13fad680_292264cuda3std6ranges3__45__cpo4swapE:
	.zero		1
.L_8:


//--------------------- .nv.constant0._ZN7cutlass13device_kernelINS_4gemm6kernel13GemmUniversalIN4cute5tupleIJiiiiEEENS1_10collective13CollectiveMmaINS1_34MainloopSm90TmaGmmaWarpSpecializedILi4ENS5_IJNS4_1CILi4EEENSA_ILi1EEESC_EEENS1_35KernelTmaWarpSpecializedCooperativeEEENS5_IJNSA_ILi128EEENSA_ILi64EEESH_EEENS_10tfloat32_tENS5_IJlSC_lEEESJ_SK_NS4_8TiledMMAINS4_8MMA_AtomIJNS4_4SM904GMMA29MMA_64x64x8_F32TF32TF32_SS_TNILNSO_7ScaleInE1ELSQ_1EEEEEENS4_6LayoutINS5_IJNSA_ILi2EEESC_SC_EEENS5_IJSC_NSA_ILi0EEESW_EEEEENS5_IJNS4_10UnderscoreESZ_SZ_EEEEENS4_13SM90_TMA_LOADENS4_14ComposedLayoutINS4_7SwizzleILi3ELi4ELi3EEENS4_18smem_ptr_flag_bitsILi32EEENST_INS5_IJNSA_ILi8EEENSA_ILi32EEEEEENS5_IJS19_SC_EEEEEEEvNS4_8identityENS4_23SM90_TMA_LOAD_MULTICASTES1D_vS1E_EENS_8epilogue10collective6detail29Sm90TmaWarpSpecializedAdapterINS1I_15DefaultEpilogueISJ_SK_SK_NS1H_6thread17LinearCombinationISJ_Li1EffLNS1M_9ScaleType4KindE0ELNS_15FloatRoundStyleE2ESJ_EENS1_15EpilogueDefaultEEEEEvvEEEEvNT_6ParamsE --------------------------
	.section	.nv.constant0._ZN7cutlass13device_kernelINS_4gemm6kernel13GemmUniversalIN4cute5tupleIJiiiiEEENS1_10collective13CollectiveMmaINS1_34MainloopSm90TmaGmmaWarpSpecializedILi4ENS5_IJNS4_1CILi4EEENSA_ILi1EEESC_EEENS1_35KernelTmaWarpSpecializedCooperativeEEENS5_IJNSA_ILi128EEENSA_ILi64EEESH_EEENS_10tfloat32_tENS5_IJlSC_lEEESJ_SK_NS4_8TiledMMAINS4_8MMA_AtomIJNS4_4SM904GMMA29MMA_64x64x8_F32TF32TF32_SS_TNILNSO_7ScaleInE1ELSQ_1EEEEEENS4_6LayoutINS5_IJNSA_ILi2EEESC_SC_EEENS5_IJSC_NSA_ILi0EEESW_EEEEENS5_IJNS4_10UnderscoreESZ_SZ_EEEEENS4_13SM90_TMA_LOADENS4_14ComposedLayoutINS4_7SwizzleILi3ELi4ELi3EEENS4_18smem_ptr_flag_bitsILi32EEENST_INS5_IJNSA_ILi8EEENSA_ILi32EEEEEENS5_IJS19_SC_EEEEEEEvNS4_8identityENS4_23SM90_TMA_LOAD_MULTICASTES1D_vS1E_EENS_8epilogue10collective6detail29Sm90TmaWarpSpecializedAdapterINS1I_15DefaultEpilogueISJ_SK_SK_NS1H_6thread17LinearCombinationISJ_Li1EffLNS1M_9ScaleType4KindE0ELNS_15FloatRoundStyleE2ESJ_EENS1_15EpilogueDefaultEEEEEvvEEEEvNT_6ParamsE,"a",@progbits
	.sectionflags	@""
	.align	4
.nv.constant0._ZN7cutlass13device_kernelINS_4gemm6kernel13GemmUniversalIN4cute5tupleIJiiiiEEENS1_10collective13CollectiveMmaINS1_34MainloopSm90TmaGmmaWarpSpecializedILi4ENS5_IJNS4_1CILi4EEENSA_ILi1EEESC_EEENS1_35KernelTmaWarpSpecializedCooperativeEEENS5_IJNSA_ILi128EEENSA_ILi64EEESH_EEENS_10tfloat32_tENS5_IJlSC_lEEESJ_SK_NS4_8TiledMMAINS4_8MMA_AtomIJNS4_4SM904GMMA29MMA_64x64x8_F32TF32TF32_SS_TNILNSO_7ScaleInE1ELSQ_1EEEEEENS4_6LayoutINS5_IJNSA_ILi2EEESC_SC_EEENS5_IJSC_NSA_ILi0EEESW_EEEEENS5_IJNS4_10UnderscoreESZ_SZ_EEEEENS4_13SM90_TMA_LOADENS4_14ComposedLayoutINS4_7SwizzleILi3ELi4ELi3EEENS4_18smem_ptr_flag_bitsILi32EEENST_INS5_IJNSA_ILi8EEENSA_ILi32EEEEEENS5_IJS19_SC_EEEEEEEvNS4_8identityENS4_23SM90_TMA_LOAD_MULTICASTES1D_vS1E_EENS_8epilogue10collective6detail29Sm90TmaWarpSpecializedAdapterINS1I_15DefaultEpilogueISJ_SK_SK_NS1H_6thread17LinearCombinationISJ_Li1EffLNS1M_9ScaleType4KindE0ELNS_15FloatRoundStyleE2ESJ_EENS1_15EpilogueDefaultEEEEEvvEEEEvNT_6ParamsE:
	.zero		1664


//--------------------- SYMBOLS --------------------------

	.type		.nv.reservedSmem.offset0,@object
	.size		.nv.reservedSmem.offset0,0x4
	.type		__assertfail,@function
